//
// Generated by NVIDIA NVVM Compiler
//
// Compiler Build ID: CL-36424714
// Cuda compilation tools, release 13.0, V13.0.88
// Based on NVVM 20.0.0
//

.version 9.0
.target sm_100
.address_size 64

	// .globl	_Z12setup_kernelP17curandStateXORWOWPx
.global .align 4 .b8 precalc_xorwow_matrix[102400];
.global .align 4 .b8 precalc_xorwow_offset_matrix[102400];
.global .align 4 .b8 mrg32k3aM1[2304];
.global .align 4 .b8 mrg32k3aM2[2304];
.global .align 4 .b8 mrg32k3aM1SubSeq[2016];
.global .align 4 .b8 mrg32k3aM2SubSeq[2016];
.global .align 4 .b8 mrg32k3aM1Seq[2304];
.global .align 4 .b8 mrg32k3aM2Seq[2304];
.const .align 8 .b8 __cr_lgamma_table[72];

.visible .entry _Z12setup_kernelP17curandStateXORWOWPx(
	.param .u64 .ptr .align 1 _Z12setup_kernelP17curandStateXORWOWPx_param_0,
	.param .u64 .ptr .align 1 _Z12setup_kernelP17curandStateXORWOWPx_param_1
)
{
	.reg .pred 	%p<24>;
	.reg .b32 	%r<406>;
	.reg .b64 	%rd<18>;

	ld.param.u64 	%rd8, [_Z12setup_kernelP17curandStateXORWOWPx_param_0];
	cvta.to.global.u64 	%rd9, %rd8;
	mov.u32 	%r182, %tid.x;
	mov.u32 	%r183, %ctaid.x;
	shl.b32 	%r184, %r183, 5;
	add.s32 	%r185, %r184, %r182;
	cvt.s64.s32 	%rd17, %r185;
	mul.wide.s32 	%rd10, %r185, 48;
	add.s64 	%rd2, %rd9, %rd10;
	mov.b32 	%r186, 1593684748;
	mov.b32 	%r187, 832094735;
	st.global.v2.u32 	[%rd2], {%r187, %r186};
	mov.b32 	%r188, -123459836;
	mov.b32 	%r189, 1111207954;
	st.global.v2.u32 	[%rd2+8], {%r189, %r188};
	mov.b32 	%r190, 1476011280;
	mov.b32 	%r191, -589760388;
	st.global.v2.u32 	[%rd2+16], {%r191, %r190};
	setp.eq.s32 	%p1, %r185, 0;
	@%p1 bra 	$L__BB0_42;
	mov.b32 	%r312, 0;
	mov.u64 	%rd12, precalc_xorwow_matrix;
$L__BB0_2:
	and.b64  	%rd4, %rd17, 3;
	setp.eq.s64 	%p2, %rd4, 0;
	@%p2 bra 	$L__BB0_41;
	mul.wide.u32 	%rd11, %r312, 3200;
	add.s64 	%rd5, %rd12, %rd11;
	cvt.u32.u64 	%r2, %rd4;
	mov.b32 	%r313, 0;
$L__BB0_4:
	mov.b32 	%r326, 0;
	mov.u32 	%r327, %r326;
	mov.u32 	%r328, %r326;
	mov.u32 	%r329, %r326;
	mov.u32 	%r330, %r326;
	mov.u32 	%r319, %r326;
$L__BB0_5:
	mul.wide.u32 	%rd13, %r319, 4;
	add.s64 	%rd14, %rd2, %rd13;
	ld.global.u32 	%r10, [%rd14+4];
	shl.b32 	%r11, %r319, 5;
	mov.b32 	%r325, 0;
$L__BB0_6:
	.pragma "nounroll";
	shr.u32 	%r196, %r10, %r325;
	and.b32  	%r197, %r196, 1;
	setp.eq.b32 	%p3, %r197, 1;
	not.pred 	%p4, %p3;
	add.s32 	%r198, %r11, %r325;
	mul.lo.s32 	%r199, %r198, 5;
	mul.wide.u32 	%rd15, %r199, 4;
	add.s64 	%rd6, %rd5, %rd15;
	@%p4 bra 	$L__BB0_8;
	ld.global.u32 	%r200, [%rd6];
	xor.b32  	%r330, %r330, %r200;
	ld.global.u32 	%r201, [%rd6+4];
	xor.b32  	%r329, %r329, %r201;
	ld.global.u32 	%r202, [%rd6+8];
	xor.b32  	%r328, %r328, %r202;
	ld.global.u32 	%r203, [%rd6+12];
	xor.b32  	%r327, %r327, %r203;
	ld.global.u32 	%r204, [%rd6+16];
	xor.b32  	%r326, %r326, %r204;
$L__BB0_8:
	and.b32  	%r206, %r196, 2;
	setp.eq.s32 	%p5, %r206, 0;
	@%p5 bra 	$L__BB0_10;
	ld.global.u32 	%r207, [%rd6+20];
	xor.b32  	%r330, %r330, %r207;
	ld.global.u32 	%r208, [%rd6+24];
	xor.b32  	%r329, %r329, %r208;
	ld.global.u32 	%r209, [%rd6+28];
	xor.b32  	%r328, %r328, %r209;
	ld.global.u32 	%r210, [%rd6+32];
	xor.b32  	%r327, %r327, %r210;
	ld.global.u32 	%r211, [%rd6+36];
	xor.b32  	%r326, %r326, %r211;
$L__BB0_10:
	and.b32  	%r213, %r196, 4;
	setp.eq.s32 	%p6, %r213, 0;
	@%p6 bra 	$L__BB0_12;
	ld.global.u32 	%r214, [%rd6+40];
	xor.b32  	%r330, %r330, %r214;
	ld.global.u32 	%r215, [%rd6+44];
	xor.b32  	%r329, %r329, %r215;
	ld.global.u32 	%r216, [%rd6+48];
	xor.b32  	%r328, %r328, %r216;
	ld.global.u32 	%r217, [%rd6+52];
	xor.b32  	%r327, %r327, %r217;
	ld.global.u32 	%r218, [%rd6+56];
	xor.b32  	%r326, %r326, %r218;
$L__BB0_12:
	and.b32  	%r220, %r196, 8;
	setp.eq.s32 	%p7, %r220, 0;
	@%p7 bra 	$L__BB0_14;
	ld.global.u32 	%r221, [%rd6+60];
	xor.b32  	%r330, %r330, %r221;
	ld.global.u32 	%r222, [%rd6+64];
	xor.b32  	%r329, %r329, %r222;
	ld.global.u32 	%r223, [%rd6+68];
	xor.b32  	%r328, %r328, %r223;
	ld.global.u32 	%r224, [%rd6+72];
	xor.b32  	%r327, %r327, %r224;
	ld.global.u32 	%r225, [%rd6+76];
	xor.b32  	%r326, %r326, %r225;
$L__BB0_14:
	and.b32  	%r227, %r196, 16;
	setp.eq.s32 	%p8, %r227, 0;
	@%p8 bra 	$L__BB0_16;
	ld.global.u32 	%r228, [%rd6+80];
	xor.b32  	%r330, %r330, %r228;
	ld.global.u32 	%r229, [%rd6+84];
	xor.b32  	%r329, %r329, %r229;
	ld.global.u32 	%r230, [%rd6+88];
	xor.b32  	%r328, %r328, %r230;
	ld.global.u32 	%r231, [%rd6+92];
	xor.b32  	%r327, %r327, %r231;
	ld.global.u32 	%r232, [%rd6+96];
	xor.b32  	%r326, %r326, %r232;
$L__BB0_16:
	and.b32  	%r234, %r196, 32;
	setp.eq.s32 	%p9, %r234, 0;
	@%p9 bra 	$L__BB0_18;
	ld.global.u32 	%r235, [%rd6+100];
	xor.b32  	%r330, %r330, %r235;
	ld.global.u32 	%r236, [%rd6+104];
	xor.b32  	%r329, %r329, %r236;
	ld.global.u32 	%r237, [%rd6+108];
	xor.b32  	%r328, %r328, %r237;
	ld.global.u32 	%r238, [%rd6+112];
	xor.b32  	%r327, %r327, %r238;
	ld.global.u32 	%r239, [%rd6+116];
	xor.b32  	%r326, %r326, %r239;
$L__BB0_18:
	and.b32  	%r241, %r196, 64;
	setp.eq.s32 	%p10, %r241, 0;
	@%p10 bra 	$L__BB0_20;
	ld.global.u32 	%r242, [%rd6+120];
	xor.b32  	%r330, %r330, %r242;
	ld.global.u32 	%r243, [%rd6+124];
	xor.b32  	%r329, %r329, %r243;
	ld.global.u32 	%r244, [%rd6+128];
	xor.b32  	%r328, %r328, %r244;
	ld.global.u32 	%r245, [%rd6+132];
	xor.b32  	%r327, %r327, %r245;
	ld.global.u32 	%r246, [%rd6+136];
	xor.b32  	%r326, %r326, %r246;
$L__BB0_20:
	and.b32  	%r248, %r196, 128;
	setp.eq.s32 	%p11, %r248, 0;
	@%p11 bra 	$L__BB0_22;
	ld.global.u32 	%r249, [%rd6+140];
	xor.b32  	%r330, %r330, %r249;
	ld.global.u32 	%r250, [%rd6+144];
	xor.b32  	%r329, %r329, %r250;
	ld.global.u32 	%r251, [%rd6+148];
	xor.b32  	%r328, %r328, %r251;
	ld.global.u32 	%r252, [%rd6+152];
	xor.b32  	%r327, %r327, %r252;
	ld.global.u32 	%r253, [%rd6+156];
	xor.b32  	%r326, %r326, %r253;
$L__BB0_22:
	and.b32  	%r255, %r196, 256;
	setp.eq.s32 	%p12, %r255, 0;
	@%p12 bra 	$L__BB0_24;
	ld.global.u32 	%r256, [%rd6+160];
	xor.b32  	%r330, %r330, %r256;
	ld.global.u32 	%r257, [%rd6+164];
	xor.b32  	%r329, %r329, %r257;
	ld.global.u32 	%r258, [%rd6+168];
	xor.b32  	%r328, %r328, %r258;
	ld.global.u32 	%r259, [%rd6+172];
	xor.b32  	%r327, %r327, %r259;
	ld.global.u32 	%r260, [%rd6+176];
	xor.b32  	%r326, %r326, %r260;
$L__BB0_24:
	and.b32  	%r262, %r196, 512;
	setp.eq.s32 	%p13, %r262, 0;
	@%p13 bra 	$L__BB0_26;
	ld.global.u32 	%r263, [%rd6+180];
	xor.b32  	%r330, %r330, %r263;
	ld.global.u32 	%r264, [%rd6+184];
	xor.b32  	%r329, %r329, %r264;
	ld.global.u32 	%r265, [%rd6+188];
	xor.b32  	%r328, %r328, %r265;
	ld.global.u32 	%r266, [%rd6+192];
	xor.b32  	%r327, %r327, %r266;
	ld.global.u32 	%r267, [%rd6+196];
	xor.b32  	%r326, %r326, %r267;
$L__BB0_26:
	and.b32  	%r269, %r196, 1024;
	setp.eq.s32 	%p14, %r269, 0;
	@%p14 bra 	$L__BB0_28;
	ld.global.u32 	%r270, [%rd6+200];
	xor.b32  	%r330, %r330, %r270;
	ld.global.u32 	%r271, [%rd6+204];
	xor.b32  	%r329, %r329, %r271;
	ld.global.u32 	%r272, [%rd6+208];
	xor.b32  	%r328, %r328, %r272;
	ld.global.u32 	%r273, [%rd6+212];
	xor.b32  	%r327, %r327, %r273;
	ld.global.u32 	%r274, [%rd6+216];
	xor.b32  	%r326, %r326, %r274;
$L__BB0_28:
	and.b32  	%r276, %r196, 2048;
	setp.eq.s32 	%p15, %r276, 0;
	@%p15 bra 	$L__BB0_30;
	ld.global.u32 	%r277, [%rd6+220];
	xor.b32  	%r330, %r330, %r277;
	ld.global.u32 	%r278, [%rd6+224];
	xor.b32  	%r329, %r329, %r278;
	ld.global.u32 	%r279, [%rd6+228];
	xor.b32  	%r328, %r328, %r279;
	ld.global.u32 	%r280, [%rd6+232];
	xor.b32  	%r327, %r327, %r280;
	ld.global.u32 	%r281, [%rd6+236];
	xor.b32  	%r326, %r326, %r281;
$L__BB0_30:
	and.b32  	%r283, %r196, 4096;
	setp.eq.s32 	%p16, %r283, 0;
	@%p16 bra 	$L__BB0_32;
	ld.global.u32 	%r284, [%rd6+240];
	xor.b32  	%r330, %r330, %r284;
	ld.global.u32 	%r285, [%rd6+244];
	xor.b32  	%r329, %r329, %r285;
	ld.global.u32 	%r286, [%rd6+248];
	xor.b32  	%r328, %r328, %r286;
	ld.global.u32 	%r287, [%rd6+252];
	xor.b32  	%r327, %r327, %r287;
	ld.global.u32 	%r288, [%rd6+256];
	xor.b32  	%r326, %r326, %r288;
$L__BB0_32:
	and.b32  	%r290, %r196, 8192;
	setp.eq.s32 	%p17, %r290, 0;
	@%p17 bra 	$L__BB0_34;
	ld.global.u32 	%r291, [%rd6+260];
	xor.b32  	%r330, %r330, %r291;
	ld.global.u32 	%r292, [%rd6+264];
	xor.b32  	%r329, %r329, %r292;
	ld.global.u32 	%r293, [%rd6+268];
	xor.b32  	%r328, %r328, %r293;
	ld.global.u32 	%r294, [%rd6+272];
	xor.b32  	%r327, %r327, %r294;
	ld.global.u32 	%r295, [%rd6+276];
	xor.b32  	%r326, %r326, %r295;
$L__BB0_34:
	and.b32  	%r297, %r196, 16384;
	setp.eq.s32 	%p18, %r297, 0;
	@%p18 bra 	$L__BB0_36;
	ld.global.u32 	%r298, [%rd6+280];
	xor.b32  	%r330, %r330, %r298;
	ld.global.u32 	%r299, [%rd6+284];
	xor.b32  	%r329, %r329, %r299;
	ld.global.u32 	%r300, [%rd6+288];
	xor.b32  	%r328, %r328, %r300;
	ld.global.u32 	%r301, [%rd6+292];
	xor.b32  	%r327, %r327, %r301;
	ld.global.u32 	%r302, [%rd6+296];
	xor.b32  	%r326, %r326, %r302;
$L__BB0_36:
	and.b32  	%r304, %r196, 32768;
	setp.eq.s32 	%p19, %r304, 0;
	@%p19 bra 	$L__BB0_38;
	ld.global.u32 	%r305, [%rd6+300];
	xor.b32  	%r330, %r330, %r305;
	ld.global.u32 	%r306, [%rd6+304];
	xor.b32  	%r329, %r329, %r306;
	ld.global.u32 	%r307, [%rd6+308];
	xor.b32  	%r328, %r328, %r307;
	ld.global.u32 	%r308, [%rd6+312];
	xor.b32  	%r327, %r327, %r308;
	ld.global.u32 	%r309, [%rd6+316];
	xor.b32  	%r326, %r326, %r309;
$L__BB0_38:
	add.s32 	%r325, %r325, 16;
	setp.ne.s32 	%p20, %r325, 32;
	@%p20 bra 	$L__BB0_6;
	mad.lo.s32 	%r310, %r319, -31, %r11;
	add.s32 	%r319, %r310, 1;
	setp.ne.s32 	%p21, %r319, 5;
	@%p21 bra 	$L__BB0_5;
	st.global.u32 	[%rd2+4], %r330;
	st.global.u32 	[%rd2+8], %r329;
	st.global.u32 	[%rd2+12], %r328;
	st.global.u32 	[%rd2+16], %r327;
	st.global.u32 	[%rd2+20], %r326;
	add.s32 	%r313, %r313, 1;
	setp.lt.u32 	%p22, %r313, %r2;
	@%p22 bra 	$L__BB0_4;
$L__BB0_41:
	shr.u64 	%rd7, %rd17, 2;
	add.s32 	%r312, %r312, 1;
	setp.gt.u64 	%p23, %rd17, 3;
	mov.u64 	%rd17, %rd7;
	@%p23 bra 	$L__BB0_2;
$L__BB0_42:
	mov.b32 	%r311, 0;
	st.global.v2.u32 	[%rd2+24], {%r311, %r311};
	st.global.u32 	[%rd2+32], %r311;
	mov.b64 	%rd16, 0;
	st.global.u64 	[%rd2+40], %rd16;
	ret;

}
	// .globl	_Z15generate_kernelP17curandStateXORWOW11thread_info
.visible .entry _Z15generate_kernelP17curandStateXORWOW11thread_info(
	.param .u64 .ptr .align 1 _Z15generate_kernelP17curandStateXORWOW11thread_info_param_0,
	.param .align 8 .b8 _Z15generate_kernelP17curandStateXORWOW11thread_info_param_1[32]
)
{
	.reg .pred 	%p<66>;
	.reg .b16 	%rs<124>;
	.reg .b32 	%r<444>;
	.reg .b64 	%rd<9>;

	ld.param.u64 	%rd1, [_Z15generate_kernelP17curandStateXORWOW11thread_info_param_1+24];
	ld.param.u32 	%r155, [_Z15generate_kernelP17curandStateXORWOW11thread_info_param_1+16];
	ld.param.u64 	%rd2, [_Z15generate_kernelP17curandStateXORWOW11thread_info_param_0];
	ld.param.v2.u32 	{%r153, %r154}, [_Z15generate_kernelP17curandStateXORWOW11thread_info_param_1+8];
	ld.param.v2.u32 	{%r151, %r152}, [_Z15generate_kernelP17curandStateXORWOW11thread_info_param_1];
	cvta.to.global.u64 	%rd3, %rd2;
	mov.u32 	%r157, %tid.x;
	mov.u32 	%r158, %ctaid.x;
	shl.b32 	%r159, %r158, 5;
	add.s32 	%r1, %r159, %r157;
	mul.wide.s32 	%rd4, %r1, 48;
	add.s64 	%rd5, %rd3, %rd4;
	ld.global.v2.u32 	{%r393, %r419}, [%rd5];
	ld.global.v2.u32 	{%r420, %r421}, [%rd5+8];
	ld.global.v2.u32 	{%r422, %r423}, [%rd5+16];
	shr.s32 	%r12, %r151, 5;
	setp.lt.s32 	%p1, %r12, 1;
	mov.b32 	%r399, 0;
	@%p1 bra 	$L__BB1_8;
	and.b32  	%r13, %r12, 3;
	setp.lt.u32 	%p2, %r12, 4;
	mov.b32 	%r399, 0;
	mov.u32 	%r384, %r393;
	@%p2 bra 	$L__BB1_5;
	add.s32 	%r365, %r393, 724874;
	and.b32  	%r163, %r12, 2147483644;
	neg.s32 	%r364, %r163;
	mov.b32 	%r399, 0;
$L__BB1_3:
	mov.u32 	%r19, %r423;
	shr.u32 	%r164, %r419, 2;
	xor.b32  	%r165, %r164, %r419;
	shl.b32 	%r166, %r19, 4;
	shl.b32 	%r167, %r165, 1;
	xor.b32  	%r168, %r167, %r166;
	xor.b32  	%r169, %r168, %r165;
	xor.b32  	%r24, %r169, %r19;
	add.s32 	%r170, %r365, %r24;
	add.s32 	%r171, %r170, -362437;
	popc.b32 	%r172, %r171;
	add.s32 	%r173, %r172, %r399;
	shr.u32 	%r174, %r420, 2;
	xor.b32  	%r175, %r174, %r420;
	shl.b32 	%r176, %r24, 4;
	shl.b32 	%r177, %r175, 1;
	xor.b32  	%r178, %r177, %r176;
	xor.b32  	%r179, %r178, %r175;
	xor.b32  	%r25, %r179, %r24;
	add.s32 	%r180, %r365, %r25;
	popc.b32 	%r181, %r180;
	add.s32 	%r182, %r181, %r173;
	shr.u32 	%r183, %r421, 2;
	xor.b32  	%r184, %r183, %r421;
	shl.b32 	%r185, %r25, 4;
	shl.b32 	%r186, %r184, 1;
	xor.b32  	%r187, %r186, %r185;
	xor.b32  	%r188, %r187, %r184;
	xor.b32  	%r26, %r188, %r25;
	add.s32 	%r189, %r365, %r26;
	add.s32 	%r190, %r189, 362437;
	popc.b32 	%r191, %r190;
	add.s32 	%r192, %r191, %r182;
	shr.u32 	%r193, %r422, 2;
	xor.b32  	%r194, %r193, %r422;
	shl.b32 	%r195, %r26, 4;
	shl.b32 	%r196, %r194, 1;
	xor.b32  	%r197, %r196, %r195;
	xor.b32  	%r198, %r197, %r194;
	xor.b32  	%r423, %r198, %r26;
	add.s32 	%r199, %r365, %r423;
	add.s32 	%r200, %r199, 724874;
	popc.b32 	%r201, %r200;
	add.s32 	%r399, %r201, %r192;
	add.s32 	%r365, %r365, 1449748;
	add.s32 	%r364, %r364, 4;
	setp.ne.s32 	%p3, %r364, 0;
	mov.u32 	%r422, %r26;
	mov.u32 	%r421, %r25;
	mov.u32 	%r420, %r24;
	mov.u32 	%r419, %r19;
	@%p3 bra 	$L__BB1_3;
	add.s32 	%r384, %r365, -724874;
	mov.u32 	%r422, %r26;
	mov.u32 	%r421, %r25;
	mov.u32 	%r420, %r24;
	mov.u32 	%r419, %r19;
$L__BB1_5:
	mad.lo.s32 	%r393, %r12, 362437, %r393;
	setp.eq.s32 	%p4, %r13, 0;
	@%p4 bra 	$L__BB1_8;
	add.s32 	%r386, %r384, 362437;
	neg.s32 	%r385, %r13;
	mov.u32 	%r392, %r419;
$L__BB1_7:
	.pragma "nounroll";
	mov.u32 	%r419, %r420;
	mov.u32 	%r420, %r421;
	mov.u32 	%r421, %r422;
	mov.u32 	%r422, %r423;
	shr.u32 	%r202, %r392, 2;
	xor.b32  	%r203, %r202, %r392;
	shl.b32 	%r204, %r422, 4;
	shl.b32 	%r205, %r203, 1;
	xor.b32  	%r206, %r205, %r204;
	xor.b32  	%r207, %r206, %r203;
	xor.b32  	%r423, %r207, %r422;
	add.s32 	%r208, %r386, %r423;
	popc.b32 	%r209, %r208;
	add.s32 	%r399, %r209, %r399;
	add.s32 	%r386, %r386, 362437;
	add.s32 	%r385, %r385, 1;
	setp.ne.s32 	%p5, %r385, 0;
	mov.u32 	%r392, %r419;
	@%p5 bra 	$L__BB1_7;
$L__BB1_8:
	sub.s32 	%r67, %r151, %r399;
	setp.eq.s32 	%p6, %r399, 0;
	mov.b16 	%rs116, 0;
	mov.u16 	%rs123, %rs116;
	@%p6 bra 	$L__BB1_16;
	and.b32  	%r68, %r399, 3;
	setp.lt.u32 	%p7, %r399, 4;
	mov.b16 	%rs123, 0;
	mov.u16 	%rs116, %rs123;
	mov.u32 	%r410, %r393;
	@%p7 bra 	$L__BB1_13;
	add.s32 	%r425, %r393, 724874;
	and.b32  	%r211, %r399, -4;
	neg.s32 	%r424, %r211;
	mov.b16 	%rs123, 0;
$L__BB1_11:
	mov.u32 	%r106, %r423;
	shr.u32 	%r212, %r419, 2;
	xor.b32  	%r213, %r212, %r419;
	shl.b32 	%r214, %r106, 4;
	shl.b32 	%r215, %r213, 1;
	xor.b32  	%r216, %r215, %r214;
	xor.b32  	%r217, %r216, %r213;
	xor.b32  	%r111, %r217, %r106;
	add.s32 	%r218, %r425, %r111;
	add.s32 	%r219, %r218, -362437;
	shr.u32 	%r220, %r219, %r155;
	setp.lt.u32 	%p8, %r220, %r152;
	setp.ge.u32 	%p9, %r220, %r152;
	setp.lt.u32 	%p10, %r220, %r153;
	and.pred  	%p11, %p9, %p10;
	selp.u16 	%rs61, 1, 0, %p11;
	add.s16 	%rs62, %rs116, %rs61;
	selp.u16 	%rs63, 1, 0, %p8;
	add.s16 	%rs64, %rs123, %rs63;
	shr.u32 	%r221, %r420, 2;
	xor.b32  	%r222, %r221, %r420;
	shl.b32 	%r223, %r111, 4;
	shl.b32 	%r224, %r222, 1;
	xor.b32  	%r225, %r224, %r223;
	xor.b32  	%r226, %r225, %r222;
	xor.b32  	%r112, %r226, %r111;
	add.s32 	%r227, %r425, %r112;
	shr.u32 	%r228, %r227, %r155;
	setp.lt.u32 	%p12, %r228, %r152;
	setp.ge.u32 	%p13, %r228, %r152;
	setp.lt.u32 	%p14, %r228, %r153;
	and.pred  	%p15, %p13, %p14;
	selp.u16 	%rs65, 1, 0, %p15;
	add.s16 	%rs66, %rs62, %rs65;
	selp.u16 	%rs67, 1, 0, %p12;
	add.s16 	%rs68, %rs64, %rs67;
	shr.u32 	%r229, %r421, 2;
	xor.b32  	%r230, %r229, %r421;
	shl.b32 	%r231, %r112, 4;
	shl.b32 	%r232, %r230, 1;
	xor.b32  	%r233, %r232, %r231;
	xor.b32  	%r234, %r233, %r230;
	xor.b32  	%r113, %r234, %r112;
	add.s32 	%r235, %r425, %r113;
	add.s32 	%r236, %r235, 362437;
	shr.u32 	%r237, %r236, %r155;
	setp.lt.u32 	%p16, %r237, %r152;
	setp.ge.u32 	%p17, %r237, %r152;
	setp.lt.u32 	%p18, %r237, %r153;
	and.pred  	%p19, %p17, %p18;
	selp.u16 	%rs69, 1, 0, %p19;
	add.s16 	%rs70, %rs66, %rs69;
	selp.u16 	%rs71, 1, 0, %p16;
	add.s16 	%rs72, %rs68, %rs71;
	shr.u32 	%r238, %r422, 2;
	xor.b32  	%r239, %r238, %r422;
	shl.b32 	%r240, %r113, 4;
	shl.b32 	%r241, %r239, 1;
	xor.b32  	%r242, %r241, %r240;
	xor.b32  	%r243, %r242, %r239;
	xor.b32  	%r423, %r243, %r113;
	add.s32 	%r244, %r425, %r423;
	add.s32 	%r245, %r244, 724874;
	shr.u32 	%r246, %r245, %r155;
	setp.lt.u32 	%p20, %r246, %r152;
	setp.ge.u32 	%p21, %r246, %r152;
	setp.lt.u32 	%p22, %r246, %r153;
	and.pred  	%p23, %p21, %p22;
	selp.u16 	%rs73, 1, 0, %p23;
	add.s16 	%rs116, %rs70, %rs73;
	selp.u16 	%rs74, 1, 0, %p20;
	add.s16 	%rs123, %rs72, %rs74;
	add.s32 	%r425, %r425, 1449748;
	add.s32 	%r424, %r424, 4;
	setp.eq.s32 	%p24, %r424, 0;
	mov.u32 	%r422, %r113;
	mov.u32 	%r421, %r112;
	mov.u32 	%r420, %r111;
	mov.u32 	%r419, %r106;
	@%p24 bra 	$L__BB1_12;
	bra.uni 	$L__BB1_11;
$L__BB1_12:
	add.s32 	%r410, %r425, -724874;
	mov.u32 	%r422, %r113;
	mov.u32 	%r421, %r112;
	mov.u32 	%r420, %r111;
	mov.u32 	%r419, %r106;
$L__BB1_13:
	mad.lo.s32 	%r393, %r399, 362437, %r393;
	setp.eq.s32 	%p25, %r68, 0;
	@%p25 bra 	$L__BB1_16;
	add.s32 	%r412, %r410, 362437;
	neg.s32 	%r411, %r68;
	mov.u32 	%r417, %r419;
$L__BB1_15:
	.pragma "nounroll";
	mov.u32 	%r419, %r420;
	mov.u32 	%r420, %r421;
	mov.u32 	%r421, %r422;
	mov.u32 	%r422, %r423;
	shr.u32 	%r247, %r417, 2;
	xor.b32  	%r248, %r247, %r417;
	shl.b32 	%r249, %r422, 4;
	shl.b32 	%r250, %r248, 1;
	xor.b32  	%r251, %r250, %r249;
	xor.b32  	%r252, %r251, %r248;
	xor.b32  	%r423, %r252, %r422;
	add.s32 	%r253, %r412, %r423;
	shr.u32 	%r254, %r253, %r155;
	setp.lt.u32 	%p26, %r254, %r152;
	setp.ge.u32 	%p27, %r254, %r152;
	setp.lt.u32 	%p28, %r254, %r153;
	and.pred  	%p29, %p27, %p28;
	selp.u16 	%rs75, 1, 0, %p29;
	add.s16 	%rs116, %rs116, %rs75;
	selp.u16 	%rs76, 1, 0, %p26;
	add.s16 	%rs123, %rs123, %rs76;
	add.s32 	%r412, %r412, 362437;
	add.s32 	%r411, %r411, 1;
	setp.ne.s32 	%p30, %r411, 0;
	mov.u32 	%r417, %r419;
	@%p30 bra 	$L__BB1_15;
$L__BB1_16:
	setp.lt.s32 	%p31, %r67, 1;
	@%p31 bra 	$L__BB1_67;
	add.s32 	%r255, %r399, 1;
	setp.eq.s32 	%p32, %r151, %r255;
	@%p32 bra 	$L__BB1_51;
	add.s32 	%r432, %r393, 724874;
	and.b32  	%r256, %r67, 2147483646;
	neg.s32 	%r431, %r256;
$L__BB1_19:
	mov.u32 	%r123, %r419;
	mov.u32 	%r122, %r420;
	mov.u32 	%r121, %r421;
	mov.u32 	%r120, %r422;
	mov.u32 	%r419, %r423;
	shr.u32 	%r257, %r123, 2;
	xor.b32  	%r258, %r257, %r123;
	shl.b32 	%r259, %r419, 4;
	shl.b32 	%r260, %r258, 1;
	xor.b32  	%r261, %r260, %r259;
	xor.b32  	%r262, %r261, %r258;
	xor.b32  	%r420, %r262, %r419;
	add.s32 	%r263, %r432, %r420;
	add.s32 	%r264, %r263, -362437;
	shr.u32 	%r125, %r264, %r155;
	setp.le.u32 	%p33, %r125, %r153;
	@%p33 bra 	$L__BB1_21;
	shr.u32 	%r280, %r122, 2;
	xor.b32  	%r281, %r280, %r122;
	shl.b32 	%r282, %r420, 4;
	shl.b32 	%r283, %r281, 1;
	xor.b32  	%r284, %r283, %r282;
	xor.b32  	%r285, %r284, %r281;
	xor.b32  	%r421, %r285, %r420;
	add.s32 	%r286, %r432, %r421;
	shr.u32 	%r287, %r286, %r155;
	setp.lt.u32 	%p42, %r287, %r152;
	selp.u16 	%rs85, 1, 0, %p42;
	add.s16 	%rs116, %rs116, %rs85;
	bra.uni 	$L__BB1_34;
$L__BB1_21:
	setp.le.u32 	%p34, %r125, %r152;
	@%p34 bra 	$L__BB1_29;
	shr.u32 	%r272, %r122, 2;
	xor.b32  	%r273, %r272, %r122;
	shl.b32 	%r274, %r420, 4;
	shl.b32 	%r275, %r273, 1;
	xor.b32  	%r276, %r275, %r274;
	xor.b32  	%r277, %r276, %r273;
	xor.b32  	%r421, %r277, %r420;
	add.s32 	%r278, %r432, %r421;
	shr.u32 	%r128, %r278, %r155;
	and.b32  	%r279, %r125, 1;
	setp.eq.b32 	%p37, %r279, 1;
	not.pred 	%p38, %p37;
	@%p38 bra 	$L__BB1_24;
	setp.lt.u32 	%p39, %r128, %r152;
	selp.u16 	%rs81, 1, 0, %p39;
	add.s16 	%rs116, %rs116, %rs81;
	bra.uni 	$L__BB1_34;
$L__BB1_24:
	setp.le.u32 	%p40, %r128, %r153;
	@%p40 bra 	$L__BB1_26;
	add.s16 	%rs116, %rs116, 1;
	bra.uni 	$L__BB1_34;
$L__BB1_26:
	setp.le.u32 	%p41, %r128, %r152;
	@%p41 bra 	$L__BB1_28;
	cvt.u16.u32 	%rs82, %r128;
	and.b16  	%rs83, %rs82, 1;
	add.s16 	%rs116, %rs83, %rs116;
	xor.b16  	%rs84, %rs83, 1;
	add.s16 	%rs123, %rs84, %rs123;
	bra.uni 	$L__BB1_34;
$L__BB1_28:
	add.s16 	%rs123, %rs123, 1;
	bra.uni 	$L__BB1_34;
$L__BB1_29:
	shr.u32 	%r265, %r122, 2;
	xor.b32  	%r266, %r265, %r122;
	shl.b32 	%r267, %r420, 4;
	shl.b32 	%r268, %r266, 1;
	xor.b32  	%r269, %r268, %r267;
	xor.b32  	%r270, %r269, %r266;
	xor.b32  	%r421, %r270, %r420;
	add.s32 	%r271, %r432, %r421;
	shr.u32 	%r130, %r271, %r155;
	setp.le.u32 	%p35, %r130, %r153;
	@%p35 bra 	$L__BB1_31;
	add.s16 	%rs116, %rs116, 1;
	bra.uni 	$L__BB1_34;
$L__BB1_31:
	setp.le.u32 	%p36, %r130, %r152;
	@%p36 bra 	$L__BB1_33;
	cvt.u16.u32 	%rs78, %r130;
	and.b16  	%rs79, %rs78, 1;
	add.s16 	%rs116, %rs79, %rs116;
	xor.b16  	%rs80, %rs79, 1;
	add.s16 	%rs123, %rs80, %rs123;
	bra.uni 	$L__BB1_34;
$L__BB1_33:
	add.s16 	%rs123, %rs123, 1;
$L__BB1_34:
	shr.u32 	%r288, %r121, 2;
	xor.b32  	%r289, %r288, %r121;
	shl.b32 	%r290, %r421, 4;
	shl.b32 	%r291, %r289, 1;
	xor.b32  	%r292, %r291, %r290;
	xor.b32  	%r293, %r292, %r289;
	xor.b32  	%r422, %r293, %r421;
	add.s32 	%r294, %r432, %r422;
	add.s32 	%r295, %r294, 362437;
	shr.u32 	%r133, %r295, %r155;
	setp.gt.u32 	%p43, %r133, %r153;
	@%p43 bra 	$L__BB1_48;
	setp.gt.u32 	%p44, %r133, %r152;
	@%p44 bra 	$L__BB1_41;
	shr.u32 	%r296, %r120, 2;
	xor.b32  	%r297, %r296, %r120;
	shl.b32 	%r298, %r422, 4;
	shl.b32 	%r299, %r297, 1;
	xor.b32  	%r300, %r299, %r298;
	xor.b32  	%r301, %r300, %r297;
	xor.b32  	%r423, %r301, %r422;
	add.s32 	%r302, %r432, %r423;
	add.s32 	%r303, %r302, 724874;
	shr.u32 	%r135, %r303, %r155;
	setp.gt.u32 	%p45, %r135, %r153;
	@%p45 bra 	$L__BB1_40;
	setp.gt.u32 	%p46, %r135, %r152;
	@%p46 bra 	$L__BB1_39;
	add.s16 	%rs123, %rs123, 1;
	bra.uni 	$L__BB1_49;
$L__BB1_39:
	cvt.u16.u32 	%rs86, %r135;
	and.b16  	%rs87, %rs86, 1;
	add.s16 	%rs116, %rs87, %rs116;
	xor.b16  	%rs88, %rs87, 1;
	add.s16 	%rs123, %rs88, %rs123;
	bra.uni 	$L__BB1_49;
$L__BB1_40:
	add.s16 	%rs116, %rs116, 1;
	bra.uni 	$L__BB1_49;
$L__BB1_41:
	shr.u32 	%r304, %r120, 2;
	xor.b32  	%r305, %r304, %r120;
	shl.b32 	%r306, %r422, 4;
	shl.b32 	%r307, %r305, 1;
	xor.b32  	%r308, %r307, %r306;
	xor.b32  	%r309, %r308, %r305;
	xor.b32  	%r423, %r309, %r422;
	add.s32 	%r310, %r432, %r423;
	add.s32 	%r311, %r310, 724874;
	shr.u32 	%r137, %r311, %r155;
	and.b32  	%r312, %r133, 1;
	setp.eq.b32 	%p47, %r312, 1;
	not.pred 	%p48, %p47;
	@%p48 bra 	$L__BB1_43;
	setp.lt.u32 	%p49, %r137, %r152;
	selp.u16 	%rs89, 1, 0, %p49;
	add.s16 	%rs116, %rs116, %rs89;
	bra.uni 	$L__BB1_49;
$L__BB1_43:
	setp.gt.u32 	%p50, %r137, %r153;
	@%p50 bra 	$L__BB1_47;
	setp.gt.u32 	%p51, %r137, %r152;
	@%p51 bra 	$L__BB1_46;
	add.s16 	%rs123, %rs123, 1;
	bra.uni 	$L__BB1_49;
$L__BB1_46:
	cvt.u16.u32 	%rs90, %r137;
	and.b16  	%rs91, %rs90, 1;
	add.s16 	%rs116, %rs91, %rs116;
	xor.b16  	%rs92, %rs91, 1;
	add.s16 	%rs123, %rs92, %rs123;
	bra.uni 	$L__BB1_49;
$L__BB1_47:
	add.s16 	%rs116, %rs116, 1;
	bra.uni 	$L__BB1_49;
$L__BB1_48:
	shr.u32 	%r313, %r120, 2;
	xor.b32  	%r314, %r313, %r120;
	shl.b32 	%r315, %r422, 4;
	shl.b32 	%r316, %r314, 1;
	xor.b32  	%r317, %r316, %r315;
	xor.b32  	%r318, %r317, %r314;
	xor.b32  	%r423, %r318, %r422;
	add.s32 	%r319, %r432, %r423;
	add.s32 	%r320, %r319, 724874;
	shr.u32 	%r321, %r320, %r155;
	setp.lt.u32 	%p52, %r321, %r152;
	selp.u16 	%rs93, 1, 0, %p52;
	add.s16 	%rs116, %rs116, %rs93;
$L__BB1_49:
	add.s32 	%r432, %r432, 1449748;
	add.s32 	%r431, %r431, 2;
	setp.ne.s32 	%p53, %r431, 0;
	@%p53 bra 	$L__BB1_19;
	add.s32 	%r393, %r432, -724874;
$L__BB1_51:
	and.b32  	%r322, %r67, 1;
	setp.eq.b32 	%p54, %r322, 1;
	not.pred 	%p55, %p54;
	@%p55 bra 	$L__BB1_67;
	shr.u32 	%r323, %r419, 2;
	xor.b32  	%r324, %r323, %r419;
	shl.b32 	%r325, %r423, 4;
	shl.b32 	%r326, %r324, 1;
	xor.b32  	%r327, %r326, %r325;
	xor.b32  	%r328, %r327, %r324;
	xor.b32  	%r147, %r328, %r423;
	add.s32 	%r329, %r393, %r147;
	add.s32 	%r330, %r329, 362437;
	shr.u32 	%r148, %r330, %r155;
	setp.gt.u32 	%p56, %r148, %r153;
	@%p56 bra 	$L__BB1_66;
	setp.gt.u32 	%p57, %r148, %r152;
	@%p57 bra 	$L__BB1_59;
	shr.u32 	%r331, %r420, 2;
	xor.b32  	%r332, %r331, %r420;
	shl.b32 	%r333, %r147, 4;
	shl.b32 	%r334, %r332, 1;
	xor.b32  	%r335, %r334, %r333;
	xor.b32  	%r336, %r335, %r332;
	xor.b32  	%r337, %r336, %r147;
	add.s32 	%r338, %r393, %r337;
	add.s32 	%r339, %r338, 724874;
	shr.u32 	%r149, %r339, %r155;
	setp.gt.u32 	%p58, %r149, %r153;
	@%p58 bra 	$L__BB1_58;
	setp.gt.u32 	%p59, %r149, %r152;
	@%p59 bra 	$L__BB1_57;
	add.s16 	%rs123, %rs123, 1;
	bra.uni 	$L__BB1_67;
$L__BB1_57:
	cvt.u16.u32 	%rs94, %r149;
	and.b16  	%rs95, %rs94, 1;
	add.s16 	%rs116, %rs95, %rs116;
	xor.b16  	%rs96, %rs95, 1;
	add.s16 	%rs123, %rs96, %rs123;
	bra.uni 	$L__BB1_67;
$L__BB1_58:
	add.s16 	%rs116, %rs116, 1;
	bra.uni 	$L__BB1_67;
$L__BB1_59:
	shr.u32 	%r340, %r420, 2;
	xor.b32  	%r341, %r340, %r420;
	shl.b32 	%r342, %r147, 4;
	shl.b32 	%r343, %r341, 1;
	xor.b32  	%r344, %r343, %r342;
	xor.b32  	%r345, %r344, %r341;
	xor.b32  	%r346, %r345, %r147;
	add.s32 	%r347, %r393, %r346;
	add.s32 	%r348, %r347, 724874;
	shr.u32 	%r150, %r348, %r155;
	and.b32  	%r349, %r148, 1;
	setp.eq.b32 	%p60, %r349, 1;
	not.pred 	%p61, %p60;
	@%p61 bra 	$L__BB1_61;
	setp.lt.u32 	%p62, %r150, %r152;
	selp.u16 	%rs97, 1, 0, %p62;
	add.s16 	%rs116, %rs116, %rs97;
	bra.uni 	$L__BB1_67;
$L__BB1_61:
	setp.gt.u32 	%p63, %r150, %r153;
	@%p63 bra 	$L__BB1_65;
	setp.gt.u32 	%p64, %r150, %r152;
	@%p64 bra 	$L__BB1_64;
	add.s16 	%rs123, %rs123, 1;
	bra.uni 	$L__BB1_67;
$L__BB1_64:
	cvt.u16.u32 	%rs98, %r150;
	and.b16  	%rs99, %rs98, 1;
	add.s16 	%rs116, %rs99, %rs116;
	xor.b16  	%rs100, %rs99, 1;
	add.s16 	%rs123, %rs100, %rs123;
	bra.uni 	$L__BB1_67;
$L__BB1_65:
	add.s16 	%rs116, %rs116, 1;
	bra.uni 	$L__BB1_67;
$L__BB1_66:
	shr.u32 	%r350, %r420, 2;
	xor.b32  	%r351, %r350, %r420;
	shl.b32 	%r352, %r147, 4;
	shl.b32 	%r353, %r351, 1;
	xor.b32  	%r354, %r353, %r352;
	xor.b32  	%r355, %r354, %r351;
	xor.b32  	%r356, %r355, %r147;
	add.s32 	%r357, %r393, %r356;
	add.s32 	%r358, %r357, 724874;
	shr.u32 	%r359, %r358, %r155;
	setp.lt.u32 	%p65, %r359, %r152;
	selp.u16 	%rs101, 1, 0, %p65;
	add.s16 	%rs116, %rs116, %rs101;
$L__BB1_67:
	cvta.to.global.u64 	%rd6, %rd1;
	cvt.u32.u16 	%r360, %rs123;
	shl.b32 	%r361, %r360, 16;
	cvt.u32.u16 	%r362, %rs116;
	or.b32  	%r363, %r361, %r362;
	mul.wide.s32 	%rd7, %r1, 4;
	add.s64 	%rd8, %rd6, %rd7;
	st.global.u32 	[%rd8], %r363;
	ret;

}


// ===== COMPILED SASS (sm_100) =====

	.target	sm_100

	.elftype	@"ET_EXEC"


//--------------------- .note.nv.tkinfo           --------------------------
	.section	.note.nv.tkinfo,"",@"SHT_NOTE"
	.sectionflags	@"SHF_NOTE_NV_TKINFO"
	.tkinfo
        /*0018*/ 	.word	0x00000002
        /*0030*/ 	.string	""
        /*0030*/ 	.string	"ptxas"
        /*0030*/ 	.string	"Cuda compilation tools, release 13.0, V13.0.88"
        /*0030*/ 	.string	"Build cuda_13.0.r13.0/compiler.36424714_0"
        /*0030*/ 	.string	"-arch sm_100 -m 64 "



//--------------------- .note.nv.cuinfo           --------------------------
	.section	.note.nv.cuinfo,"",@"SHT_NOTE"
	.sectionflags	@"SHF_NOTE_NV_CUINFO"
        /*0018*/ 	.short	0x0002
        /*001a*/ 	.short	0x0064
        /*001c*/ 	.short	0x0082
	.zero		2


//--------------------- .nv.info                  --------------------------
	.section	.nv.info,"",@"SHT_CUDA_INFO"
	.align	4


	//----- nvinfo : EIATTR_REGCOUNT
	.align		4
        /*0000*/ 	.byte	0x04, 0x2f
        /*0002*/ 	.short	(.L_10 - .L_9)
	.align		4
.L_9:
        /*0004*/ 	.word	index@(_Z12setup_kernelP17curandStateXORWOWPx)
        /*0008*/ 	.word	0x00000020


	//----- nvinfo : EIATTR_FRAME_SIZE
	.align		4
.L_10:
        /*000c*/ 	.byte	0x04, 0x11
        /*000e*/ 	.short	(.L_12 - .L_11)
	.align		4
.L_11:
        /*0010*/ 	.word	index@(_Z12setup_kernelP17curandStateXORWOWPx)
        /*0014*/ 	.word	0x00000000


	//----- nvinfo : EIATTR_REGCOUNT
	.align		4
.L_12:
        /*0018*/ 	.byte	0x04, 0x2f
        /*001a*/ 	.short	(.L_14 - .L_13)
	.align		4
.L_13:
        /*001c*/ 	.word	index@(_Z15generate_kernelP17curandStateXORWOW11thread_info)
        /*0020*/ 	.word	0x00000017


	//----- nvinfo : EIATTR_FRAME_SIZE
	.align		4
.L_14:
        /*0024*/ 	.byte	0x04, 0x11
        /*0026*/ 	.short	(.L_16 - .L_15)
	.align		4
.L_15:
        /*0028*/ 	.word	index@(_Z15generate_kernelP17curandStateXORWOW11thread_info)
        /*002c*/ 	.word	0x00000000


	//----- nvinfo : EIATTR_MIN_STACK_SIZE
	.align		4
.L_16:
        /*0030*/ 	.byte	0x04, 0x12
        /*0032*/ 	.short	(.L_18 - .L_17)
	.align		4
.L_17:
        /*0034*/ 	.word	index@(_Z15generate_kernelP17curandStateXORWOW11thread_info)
        /*0038*/ 	.word	0x00000000


	//----- nvinfo : EIATTR_MIN_STACK_SIZE
	.align		4
.L_18:
        /*003c*/ 	.byte	0x04, 0x12
        /*003e*/ 	.short	(.L_20 - .L_19)
	.align		4
.L_19:
        /*0040*/ 	.word	index@(_Z12setup_kernelP17curandStateXORWOWPx)
        /*0044*/ 	.word	0x00000000
.L_20:


//--------------------- .nv.compat                --------------------------
	.section	.nv.compat,"",@"SHT_CUDA_COMPAT_INFO"
	.align	4
        /*0000*/ 	.byte	0x02, 0x09, 0x00, 0x00, 0x02, 0x02, 0x01, 0x00, 0x02, 0x05, 0x05, 0x00, 0x03, 0x07, 0x01, 0x01
        /*0010*/ 	.byte	0x02, 0x03, 0x00, 0x00, 0x02, 0x06, 0x01, 0x00, 0x04, 0x0b, 0x08, 0x00, 0x09, 0x00, 0x00, 0x00
        /*0020*/ 	.byte	0x00, 0x00, 0x00, 0x00


//--------------------- .nv.info._Z15generate_kernelP17curandStateXORWOW11thread_info --------------------------
	.section	.nv.info._Z15generate_kernelP17curandStateXORWOW11thread_info,"",@"SHT_CUDA_INFO"
	.sectionflags	@""
	.align	4


	//----- nvinfo : EIATTR_CUDA_API_VERSION
	.align		4
        /*0000*/ 	.byte	0x04, 0x37
        /*0002*/ 	.short	(.L_22 - .L_21)
.L_21:
        /*0004*/ 	.word	0x00000082


	//----- nvinfo : EIATTR_KPARAM_INFO
	.align		4
.L_22:
        /*0008*/ 	.byte	0x04, 0x17
        /*000a*/ 	.short	(.L_24 - .L_23)
.L_23:
        /*000c*/ 	.word	0x00000000
        /*0010*/ 	.short	0x0001
        /*0012*/ 	.short	0x0008
        /*0014*/ 	.byte	0x00, 0xf0, 0x81, 0x00


	//----- nvinfo : EIATTR_KPARAM_INFO
	.align		4
.L_24:
        /*0018*/ 	.byte	0x04, 0x17
        /*001a*/ 	.short	(.L_26 - .L_25)
.L_25:
        /*001c*/ 	.word	0x00000000
        /*0020*/ 	.short	0x0000
        /*0022*/ 	.short	0x0000
        /*0024*/ 	.byte	0x00, 0xf5, 0x21, 0x00


	//----- nvinfo : EIATTR_SPARSE_MMA_MASK
	.align		4
.L_26:
        /*0028*/ 	.byte	0x03, 0x50
        /*002a*/ 	.short	0x0000


	//----- nvinfo : EIATTR_MAXREG_COUNT
	.align		4
        /*002c*/ 	.byte	0x03, 0x1b
        /*002e*/ 	.short	0x00ff


	//----- nvinfo : EIATTR_MERCURY_ISA_VERSION
	.align		4
        /*0030*/ 	.byte	0x03, 0x5f
        /*0032*/ 	.short	0x0101


	//----- nvinfo : EIATTR_VRC_CTA_INIT_COUNT
	.align		4
        /*0034*/ 	.byte	0x02, 0x4a
	.zero		1
	.zero		1


	//----- nvinfo : EIATTR_EXIT_INSTR_OFFSETS
	.align		4
        /*0038*/ 	.byte	0x04, 0x1c
        /*003a*/ 	.short	(.L_28 - .L_27)


	//   ....[0]....
.L_27:
        /*003c*/ 	.word	0x00001e60


	//----- nvinfo : EIATTR_CRS_STACK_SIZE
	.align		4
.L_28:
        /*0040*/ 	.byte	0x04, 0x1e
        /*0042*/ 	.short	(.L_30 - .L_29)
.L_29:
        /*0044*/ 	.word	0x00000000


	//----- nvinfo : EIATTR_CBANK_PARAM_SIZE
	.align		4
.L_30:
        /*0048*/ 	.byte	0x03, 0x19
        /*004a*/ 	.short	0x0028


	//----- nvinfo : EIATTR_PARAM_CBANK
	.align		4
        /*004c*/ 	.byte	0x04, 0x0a
        /*004e*/ 	.short	(.L_32 - .L_31)
	.align		4
.L_31:
        /*0050*/ 	.word	index@(.nv.constant0._Z15generate_kernelP17curandStateXORWOW11thread_info)
        /*0054*/ 	.short	0x0380
        /*0056*/ 	.short	0x0028


	//----- nvinfo : EIATTR_SW_WAR
	.align		4
.L_32:
        /*0058*/ 	.byte	0x04, 0x36
        /*005a*/ 	.short	(.L_34 - .L_33)
.L_33:
        /*005c*/ 	.word	0x00000008
.L_34:


//--------------------- .nv.info._Z12setup_kernelP17curandStateXORWOWPx --------------------------
	.section	.nv.info._Z12setup_kernelP17curandStateXORWOWPx,"",@"SHT_CUDA_INFO"
	.sectionflags	@""
	.align	4


	//----- nvinfo : EIATTR_CUDA_API_VERSION
	.align		4
        /*0000*/ 	.byte	0x04, 0x37
        /*0002*/ 	.short	(.L_36 - .L_35)
.L_35:
        /*0004*/ 	.word	0x00000082


	//----- nvinfo : EIATTR_KPARAM_INFO
	.align		4
.L_36:
        /*0008*/ 	.byte	0x04, 0x17
        /*000a*/ 	.short	(.L_38 - .L_37)
.L_37:
        /*000c*/ 	.word	0x00000000
        /*0010*/ 	.short	0x0001
        /*0012*/ 	.short	0x0008
        /*0014*/ 	.byte	0x00, 0xf5, 0x21, 0x00


	//----- nvinfo : EIATTR_KPARAM_INFO
	.align		4
.L_38:
        /*0018*/ 	.byte	0x04, 0x17
        /*001a*/ 	.short	(.L_40 - .L_39)
.L_39:
        /*001c*/ 	.word	0x00000000
        /*0020*/ 	.short	0x0000
        /*0022*/ 	.short	0x0000
        /*0024*/ 	.byte	0x00, 0xf5, 0x21, 0x00


	//----- nvinfo : EIATTR_SPARSE_MMA_MASK
	.align		4
.L_40:
        /*0028*/ 	.byte	0x03, 0x50
        /*002a*/ 	.short	0x0000


	//----- nvinfo : EIATTR_MAXREG_COUNT
	.align		4
        /*002c*/ 	.byte	0x03, 0x1b
        /*002e*/ 	.short	0x00ff


	//----- nvinfo : EIATTR_MERCURY_ISA_VERSION
	.align		4
        /*0030*/ 	.byte	0x03, 0x5f
        /*0032*/ 	.short	0x0101


	//----- nvinfo : EIATTR_VRC_CTA_INIT_COUNT
	.align		4
        /*0034*/ 	.byte	0x02, 0x4a
	.zero		1
	.zero		1


	//----- nvinfo : EIATTR_EXIT_INSTR_OFFSETS
	.align		4
        /*0038*/ 	.byte	0x04, 0x1c
        /*003a*/ 	.short	(.L_42 - .L_41)


	//   ....[0]....
.L_41:
        /*003c*/ 	.word	0x00000f20


	//----- nvinfo : EIATTR_CRS_STACK_SIZE
	.align		4
.L_42:
        /*0040*/ 	.byte	0x04, 0x1e
        /*0042*/ 	.short	(.L_44 - .L_43)
.L_43:
        /*0044*/ 	.word	0x00000000


	//----- nvinfo : EIATTR_CBANK_PARAM_SIZE
	.align		4
.L_44:
        /*0048*/ 	.byte	0x03, 0x19
        /*004a*/ 	.short	0x0010


	//----- nvinfo : EIATTR_PARAM_CBANK
	.align		4
        /*004c*/ 	.byte	0x04, 0x0a
        /*004e*/ 	.short	(.L_46 - .L_45)
	.align		4
.L_45:
        /*0050*/ 	.word	index@(.nv.constant0._Z12setup_kernelP17curandStateXORWOWPx)
        /*0054*/ 	.short	0x0380
        /*0056*/ 	.short	0x0010


	//----- nvinfo : EIATTR_SW_WAR
	.align		4
.L_46:
        /*0058*/ 	.byte	0x04, 0x36
        /*005a*/ 	.short	(.L_48 - .L_47)
.L_47:
        /*005c*/ 	.word	0x00000008
.L_48:


//--------------------- .nv.callgraph             --------------------------
	.section	.nv.callgraph,"",@"SHT_CUDA_CALLGRAPH"
	.align	4
	.sectionentsize	8
	.align		4
        /*0000*/ 	.word	0x00000000
	.align		4
        /*0004*/ 	.word	0xffffffff
	.align		4
        /*0008*/ 	.word	0x00000000
	.align		4
        /*000c*/ 	.word	0xfffffffe
	.align		4
        /*0010*/ 	.word	0x00000000
	.align		4
        /*0014*/ 	.word	0xfffffffd
	.align		4
        /*0018*/ 	.word	0x00000000
	.align		4
        /*001c*/ 	.word	0xfffffffc


//--------------------- .nv.constant4             --------------------------
	.section	.nv.constant4,"a",@progbits
	.align	8
	.align		8
.nv.constant4:
        /*0000*/ 	.dword	precalc_xorwow_matrix
	.align		8
        /*0008*/ 	.dword	precalc_xorwow_offset_matrix
	.align		8
        /*0010*/ 	.dword	mrg32k3aM1
	.align		8
        /*0018*/ 	.dword	mrg32k3aM2
	.align		8
        /*0020*/ 	.dword	mrg32k3aM1SubSeq
	.align		8
        /*0028*/ 	.dword	mrg32k3aM2SubSeq
	.align		8
        /*0030*/ 	.dword	mrg32k3aM1Seq
	.align		8
        /*0038*/ 	.dword	mrg32k3aM2Seq


//--------------------- .nv.constant3             --------------------------
	.section	.nv.constant3,"a",@progbits
	.align	8
.nv.constant3:
	.type		__cr_lgamma_table,@object
	.size		__cr_lgamma_table,(.L_8 - __cr_lgamma_table)
__cr_lgamma_table:
        /*0000*/ 	.byte	0x00, 0x00, 0x00, 0x00, 0x00, 0x00, 0x00, 0x00, 0x00, 0x00, 0x00, 0x00, 0x00, 0x00, 0x00, 0x00
        /*0010*/ 	.byte	0xef, 0x39, 0xfa, 0xfe, 0x42, 0x2e, 0xe6, 0x3f, 0x02, 0x20, 0x2a, 0xfa, 0x0b, 0xab, 0xfc, 0x3f
        /*0020*/ 	.byte	0xf9, 0x2c, 0x92, 0x7c, 0xa7, 0x6c, 0x09, 0x40, 0xc9, 0x79, 0x44, 0x3c, 0x64, 0x26, 0x13, 0x40
        /*0030*/ 	.byte	0xca, 0x01, 0xcf, 0x3a, 0x27, 0x51, 0x1a, 0x40, 0x30, 0xcc, 0x2d, 0xf3, 0xe1, 0x0c, 0x21, 0x40
        /*0040*/ 	.byte	0x0d, 0xb7, 0xfc, 0x82, 0x8e, 0x35, 0x25, 0x40
.L_8:


//--------------------- .text._Z15generate_kernelP17curandStateXORWOW11thread_info --------------------------
	.section	.text._Z15generate_kernelP17curandStateXORWOW11thread_info,"ax",@progbits
	.align	128
        .global         _Z15generate_kernelP17curandStateXORWOW11thread_info
        .type           _Z15generate_kernelP17curandStateXORWOW11thread_info,@function
        .size           _Z15generate_kernelP17curandStateXORWOW11thread_info,(.L_x_41 - _Z15generate_kernelP17curandStateXORWOW11thread_info)
        .other          _Z15generate_kernelP17curandStateXORWOW11thread_info,@"STO_CUDA_ENTRY STV_DEFAULT"
_Z15generate_kernelP17curandStateXORWOW11thread_info:
.text._Z15generate_kernelP17curandStateXORWOW11thread_info:
[----:B------:R-:W-:Y:S01]  /*0000*/  LDC R1, c[0x0][0x37c] ;  /* 0x0000df00ff017b82 */ /* 0x000fe20000000800 */
[----:B------:R-:W0:Y:S07]  /*0010*/  S2R R0, SR_TID.X ;  /* 0x0000000000007919 */ /* 0x000e2e0000002100 */
[----:B------:R-:W1:Y:S01]  /*0020*/  LDC.64 R12, c[0x0][0x380] ;  /* 0x0000e000ff0c7b82 */ /* 0x000e620000000a00 */
[----:B------:R-:W2:Y:S01]  /*0030*/  LDCU.64 UR4, c[0x0][0x358] ;  /* 0x00006b00ff0477ac */ /* 0x000ea20008000a00 */
[----:B------:R-:W0:Y:S06]  /*0040*/  S2R R3, SR_CTAID.X ;  /* 0x0000000000037919 */ /* 0x000e2c0000002500 */
[----:B------:R-:W3:Y:S01]  /*0050*/  LDC R8, c[0x0][0x388] ;  /* 0x0000e200ff087b82 */ /* 0x000ee20000000800 */
[----:B0-----:R-:W-:-:S04]  /*0060*/  IMAD R0, R3, 0x20, R0 ;  /* 0x0000002003007824 */ /* 0x001fc800078e0200 */
[----:B-1----:R-:W-:-:S05]  /*0070*/  IMAD.WIDE R12, R0, 0x30, R12 ;  /* 0x00000030000c7825 */ /* 0x002fca00078e020c */
[----:B--2---:R0:W5:Y:S04]  /*0080*/  LDG.E.64 R6, desc[UR4][R12.64] ;  /* 0x000000040c067981 */ /* 0x004168000c1e1b00 */
[----:B------:R0:W5:Y:S04]  /*0090*/  LDG.E.64 R4, desc[UR4][R12.64+0x8] ;  /* 0x000008040c047981 */ /* 0x000168000c1e1b00 */
[----:B------:R0:W5:Y:S01]  /*00a0*/  LDG.E.64 R2, desc[UR4][R12.64+0x10] ;  /* 0x000010040c027981 */ /* 0x000162000c1e1b00 */
[----:B---3--:R-:W-:Y:S01]  /*00b0*/  SHF.R.S32.HI R11, RZ, 0x5, R8 ;  /* 0x00000005ff0b7819 */ /* 0x008fe20000011408 */
[----:B------:R-:W-:-:S03]  /*00c0*/  IMAD.MOV.U32 R9, RZ, RZ, RZ ;  /* 0x000000ffff097224 */ /* 0x000fc600078e00ff */
[----:B------:R-:W-:-:S13]  /*00d0*/  ISETP.GE.AND P0, PT, R11, 0x1, PT ;  /* 0x000000010b00780c */ /* 0x000fda0003f06270 */
[----:B0-----:R-:W-:Y:S05]  /*00e0*/  @!P0 BRA `(.L_x_0) ;  /* 0x0000000400308947 */ /* 0x001fea0003800000 */
[C---:B------:R-:W-:Y:S01]  /*00f0*/  ISETP.GE.U32.AND P0, PT, R11.reuse, 0x4, PT ;  /* 0x000000040b00780c */ /* 0x040fe20003f06070 */
[----:B------:R-:W-:Y:S01]  /*0100*/  IMAD.MOV.U32 R9, RZ, RZ, RZ ;  /* 0x000000ffff097224 */ /* 0x000fe200078e00ff */
[----:B------:R-:W-:Y:S01]  /*0110*/  LOP3.LUT R10, R11, 0x3, RZ, 0xc0, !PT ;  /* 0x000000030b0a7812 */ /* 0x000fe200078ec0ff */
[----:B-----5:R-:W-:-:S10]  /*0120*/  IMAD.MOV.U32 R12, RZ, RZ, R6 ;  /* 0x000000ffff0c7224 */ /* 0x020fd400078e0006 */
[----:B------:R-:W-:Y:S05]  /*0130*/  @!P0 BRA `(.L_x_1) ;  /* 0x0000000000c08947 */ /* 0x000fea0003800000 */
[----:B------:R-:W-:Y:S01]  /*0140*/  LOP3.LUT R13, R11, 0x7ffffffc, RZ, 0xc0, !PT ;  /* 0x7ffffffc0b0d7812 */ /* 0x000fe200078ec0ff */
[----:B------:R-:W-:Y:S02]  /*0150*/  VIADD R12, R6, 0xb0f8a ;  /* 0x000b0f8a060c7836 */ /* 0x000fe40000000000 */
[----:B------:R-:W-:Y:S02]  /*0160*/  IMAD.MOV.U32 R9, RZ, RZ, RZ ;  /* 0x000000ffff097224 */ /* 0x000fe400078e00ff */
[----:B------:R-:W-:-:S07]  /*0170*/  IMAD.MOV R13, RZ, RZ, -R13 ;  /* 0x000000ffff0d7224 */ /* 0x000fce00078e0a0d */
.L_x_2:
[----:B------:R-:W-:Y:S01]  /*0180*/  SHF.R.U32.HI R14, RZ, 0x2, R7 ;  /* 0x00000002ff0e7819 */ /* 0x000fe20000011607 */
[----:B------:R-:W-:Y:S01]  /*0190*/  IMAD.MOV.U32 R18, RZ, RZ, R3 ;  /* 0x000000ffff127224 */ /* 0x000fe200078e0003 */
[----:B------:R-:W-:Y:S01]  /*01a0*/  SHF.R.U32.HI R17, RZ, 0x2, R4 ;  /* 0x00000002ff117819 */ /* 0x000fe20000011604 */
[----:B------:R-:W-:Y:S01]  /*01b0*/  VIADD R13, R13, 0x4 ;  /* 0x000000040d0d7836 */ /* 0x000fe20000000000 */
[----:B------:R-:W-:Y:S01]  /*01c0*/  LOP3.LUT R14, R14, R7, RZ, 0x3c, !PT ;  /* 0x000000070e0e7212 */ /* 0x000fe200078e3cff */
[----:B------:R-:W-:Y:S01]  /*01d0*/  IMAD.SHL.U32 R7, R3, 0x10, RZ ;  /* 0x0000001003077824 */ /* 0x000fe200078e00ff */
[----:B------:R-:W-:Y:S02]  /*01e0*/  LOP3.LUT R17, R17, R4, RZ, 0x3c, !PT ;  /* 0x0000000411117212 */ /* 0x000fe400078e3cff */
[----:B------:R-:W-:Y:S01]  /*01f0*/  SHF.R.U32.HI R16, RZ, 0x2, R5 ;  /* 0x00000002ff107819 */ /* 0x000fe20000011605 */
[----:B------:R-:W-:Y:S01]  /*0200*/  IMAD.SHL.U32 R15, R14, 0x2, RZ ;  /* 0x000000020e0f7824 */ /* 0x000fe200078e00ff */
[----:B------:R-:W-:-:S02]  /*0210*/  ISETP.NE.AND P0, PT, R13, RZ, PT ;  /* 0x000000ff0d00720c */ /* 0x000fc40003f05270 */
[----:B------:R-:W-:Y:S02]  /*0220*/  LOP3.LUT R16, R16, R5, RZ, 0x3c, !PT ;  /* 0x0000000510107212 */ /* 0x000fe400078e3cff */
[----:B------:R-:W-:Y:S01]  /*0230*/  LOP3.LUT R14, R14, R15, R7, 0x96, !PT ;  /* 0x0000000f0e0e7212 */ /* 0x000fe200078e9607 */
[----:B------:R-:W-:Y:S02]  /*0240*/  IMAD.SHL.U32 R7, R17, 0x2, RZ ;  /* 0x0000000211077824 */ /* 0x000fe400078e00ff */
[----:B------:R-:W-:Y:S01]  /*0250*/  IMAD.SHL.U32 R15, R16, 0x2, RZ ;  /* 0x00000002100f7824 */ /* 0x000fe200078e00ff */
[----:B------:R-:W-:-:S05]  /*0260*/  LOP3.LUT R4, R14, R3, RZ, 0x3c, !PT ;  /* 0x000000030e047212 */ /* 0x000fca00078e3cff */
[----:B------:R-:W-:-:S05]  /*0270*/  IMAD.SHL.U32 R14, R4, 0x10, RZ ;  /* 0x00000010040e7824 */ /* 0x000fca00078e00ff */
[----:B------:R-:W-:Y:S02]  /*0280*/  LOP3.LUT R7, R17, R7, R14, 0x96, !PT ;  /* 0x0000000711077212 */ /* 0x000fe400078e960e */
[----:B------:R-:W-:Y:S02]  /*0290*/  SHF.R.U32.HI R17, RZ, 0x2, R2 ;  /* 0x00000002ff117819 */ /* 0x000fe40000011602 */
[----:B------:R-:W-:Y:S02]  /*02a0*/  LOP3.LUT R5, R7, R4, RZ, 0x3c, !PT ;  /* 0x0000000407057212 */ /* 0x000fe400078e3cff */
[----:B------:R-:W-:Y:S02]  /*02b0*/  LOP3.LUT R17, R17, R2, RZ, 0x3c, !PT ;  /* 0x0000000211117212 */ /* 0x000fe400078e3cff */
[----:B------:R-:W-:Y:S01]  /*02c0*/  IADD3 R14, PT, PT, R12, -0x587c5, R4 ;  /* 0xfffa783b0c0e7810 */ /* 0x000fe20007ffe004 */
[C---:B------:R-:W-:Y:S02]  /*02d0*/  IMAD.SHL.U32 R7, R5.reuse, 0x10, RZ ;  /* 0x0000001005077824 */ /* 0x040fe400078e00ff */
[----:B------:R-:W-:-:S03]  /*02e0*/  IMAD.IADD R2, R5, 0x1, R12 ;  /* 0x0000000105027824 */ /* 0x000fc600078e020c */
[----:B------:R-:W-:Y:S01]  /*02f0*/  LOP3.LUT R16, R16, R15, R7, 0x96, !PT ;  /* 0x0000000f10107212 */ /* 0x000fe200078e9607 */
[----:B------:R-:W-:Y:S01]  /*0300*/  IMAD.SHL.U32 R7, R17, 0x2, RZ ;  /* 0x0000000211077824 */ /* 0x000fe200078e00ff */
[----:B------:R-:W-:Y:S02]  /*0310*/  POPC R14, R14 ;  /* 0x0000000e000e7309 */ /* 0x000fe40000000000 */
[----:B------:R-:W-:-:S04]  /*0320*/  LOP3.LUT R19, R16, R5, RZ, 0x3c, !PT ;  /* 0x0000000510137212 */ /* 0x000fc800078e3cff */
[----:B------:R-:W-:Y:S01]  /*0330*/  IADD3 R15, PT, PT, R12, 0x587c5, R19 ;  /* 0x000587c50c0f7810 */ /* 0x000fe20007ffe013 */
[----:B------:R-:W-:Y:S01]  /*0340*/  IMAD.SHL.U32 R16, R19, 0x10, RZ ;  /* 0x0000001013107824 */ /* 0x000fe200078e00ff */
[----:B------:R-:W0:Y:S04]  /*0350*/  POPC R2, R2 ;  /* 0x0000000200027309 */ /* 0x000e280000000000 */
[----:B------:R-:W-:-:S04]  /*0360*/  LOP3.LUT R7, R17, R7, R16, 0x96, !PT ;  /* 0x0000000711077212 */ /* 0x000fc800078e9610 */
[----:B------:R-:W-:Y:S01]  /*0370*/  LOP3.LUT R3, R7, R19, RZ, 0x3c, !PT ;  /* 0x0000001307037212 */ /* 0x000fe200078e3cff */
[----:B------:R-:W-:Y:S01]  /*0380*/  POPC R16, R15 ;  /* 0x0000000f00107309 */ /* 0x000fe20000000000 */
[----:B------:R-:W-:Y:S02]  /*0390*/  IMAD.MOV.U32 R7, RZ, RZ, R18 ;  /* 0x000000ffff077224 */ /* 0x000fe400078e0012 */
[C---:B------:R-:W-:Y:S01]  /*03a0*/  IADD3 R17, PT, PT, R12.reuse, 0xb0f8a, R3 ;  /* 0x000b0f8a0c117810 */ /* 0x040fe20007ffe003 */
[----:B------:R-:W-:Y:S01]  /*03b0*/  VIADD R12, R12, 0x161f14 ;  /* 0x00161f140c0c7836 */ /* 0x000fe20000000000 */
[----:B0-----:R-:W-:Y:S01]  /*03c0*/  IADD3 R9, PT, PT, R2, R14, R9 ;  /* 0x0000000e02097210 */ /* 0x001fe20007ffe009 */
[----:B------:R-:W-:-:S03]  /*03d0*/  IMAD.MOV.U32 R2, RZ, RZ, R19 ;  /* 0x000000ffff027224 */ /* 0x000fc600078e0013 */
[----:B------:R-:W0:Y:S02]  /*03e0*/  POPC R17, R17 ;  /* 0x0000001100117309 */ /* 0x000e240000000000 */
[----:B0-----:R-:W-:Y:S01]  /*03f0*/  IADD3 R9, PT, PT, R17, R16, R9 ;  /* 0x0000001011097210 */ /* 0x001fe20007ffe009 */
[----:B------:R-:W-:Y:S06]  /*0400*/  @P0 BRA `(.L_x_2) ;  /* 0xfffffffc005c0947 */ /* 0x000fec000383ffff */
[----:B------:R-:W-:Y:S02]  /*0410*/  VIADD R12, R12, 0xfff4f076 ;  /* 0xfff4f0760c0c7836 */ /* 0x000fe40000000000 */
[----:B------:R-:W-:Y:S02]  /*0420*/  IMAD.MOV.U32 R2, RZ, RZ, R19 ;  /* 0x000000ffff027224 */ /* 0x000fe400078e0013 */
[----:B------:R-:W-:-:S07]  /*0430*/  IMAD.MOV.U32 R7, RZ, RZ, R18 ;  /* 0x000000ffff077224 */ /* 0x000fce00078e0012 */
.L_x_1:
[----:B------:R-:W-:Y:S01]  /*0440*/  ISETP.NE.AND P0, PT, R10, RZ, PT ;  /* 0x000000ff0a00720c */ /* 0x000fe20003f05270 */
[----:B------:R-:W-:-:S12]  /*0450*/  IMAD R6, R11, 0x587c5, R6 ;  /* 0x000587c50b067824 */ /* 0x000fd800078e0206 */
[----:B------:R-:W-:Y:S05]  /*0460*/  @!P0 BRA `(.L_x_0) ;  /* 0x0000000000508947 */ /* 0x000fea0003800000 */
[----:B------:R-:W-:Y:S02]  /*0470*/  VIADD R11, R12, 0x587c5 ;  /* 0x000587c50c0b7836 */ /* 0x000fe40000000000 */
[----:B------:R-:W-:-:S07]  /*0480*/  IMAD.MOV R10, RZ, RZ, -R10 ;  /* 0x000000ffff0a7224 */ /* 0x000fce00078e0a0a */
.L_x_3:
[----:B------:R-:W-:Y:S01]  /*0490*/  SHF.R.U32.HI R12, RZ, 0x2, R7 ;  /* 0x00000002ff0c7819 */ /* 0x000fe20000011607 */
[----:B------:R-:W-:-:S03]  /*04a0*/  VIADD R10, R10, 0x1 ;  /* 0x000000010a0a7836 */ /* 0x000fc60000000000 */
[----:B------:R-:W-:Y:S01]  /*04b0*/  LOP3.LUT R12, R12, R7, RZ, 0x3c, !PT ;  /* 0x000000070c0c7212 */ /* 0x000fe200078e3cff */
[----:B------:R-:W-:Y:S01]  /*04c0*/  IMAD.SHL.U32 R7, R3, 0x10, RZ ;  /* 0x0000001003077824 */ /* 0x000fe200078e00ff */
[----:B------:R-:W-:-:S03]  /*04d0*/  ISETP.NE.AND P0, PT, R10, RZ, PT ;  /* 0x000000ff0a00720c */ /* 0x000fc60003f05270 */
[----:B------:R-:W-:-:S05]  /*04e0*/  IMAD.SHL.U32 R13, R12, 0x2, RZ ;  /* 0x000000020c0d7824 */ /* 0x000fca00078e00ff */
[----:B------:R-:W-:Y:S01]  /*04f0*/  LOP3.LUT R12, R12, R13, R7, 0x96, !PT ;  /* 0x0000000d0c0c7212 */ /* 0x000fe200078e9607 */
[----:B------:R-:W-:Y:S02]  /*0500*/  IMAD.MOV.U32 R7, RZ, RZ, R4 ;  /* 0x000000ffff077224 */ /* 0x000fe400078e0004 */
[----:B------:R-:W-:Y:S01]  /*0510*/  IMAD.MOV.U32 R4, RZ, RZ, R5 ;  /* 0x000000ffff047224 */ /* 0x000fe200078e0005 */
[----:B------:R-:W-:Y:S01]  /*0520*/  LOP3.LUT R12, R12, R3, RZ, 0x3c, !PT ;  /* 0x000000030c0c7212 */ /* 0x000fe200078e3cff */
[----:B------:R-:W-:Y:S02]  /*0530*/  IMAD.MOV.U32 R5, RZ, RZ, R2 ;  /* 0x000000ffff057224 */ /* 0x000fe400078e0002 */
[----:B------:R-:W-:Y:S02]  /*0540*/  IMAD.MOV.U32 R2, RZ, RZ, R3 ;  /* 0x000000ffff027224 */ /* 0x000fe400078e0003 */
[----:B------:R-:W-:Y:S02]  /*0550*/  IMAD.IADD R13, R12, 0x1, R11 ;  /* 0x000000010c0d7824 */ /* 0x000fe400078e020b */
[----:B------:R-:W-:-:S02]  /*0560*/  IMAD.MOV.U32 R3, RZ, RZ, R12 ;  /* 0x000000ffff037224 */ /* 0x000fc400078e000c */
[----:B------:R-:W0:Y:S01]  /*0570*/  POPC R14, R13 ;  /* 0x0000000d000e7309 */ /* 0x000e220000000000 */
[----:B------:R-:W-:Y:S02]  /*0580*/  VIADD R11, R11, 0x587c5 ;  /* 0x000587c50b0b7836 */ /* 0x000fe40000000000 */
[----:B0-----:R-:W-:Y:S01]  /*0590*/  IMAD.IADD R9, R14, 0x1, R9 ;  /* 0x000000010e097824 */ /* 0x001fe200078e0209 */
[----:B------:R-:W-:Y:S06]  /*05a0*/  @P0 BRA `(.L_x_3) ;  /* 0xfffffffc00b80947 */ /* 0x000fec000383ffff */
.L_x_0:
[----:B------:R-:W-:Y:S01]  /*05b0*/  ISETP.NE.AND P0, PT, R9, RZ, PT ;  /* 0x000000ff0900720c */ /* 0x000fe20003f05270 */
[----:B------:R-:W0:Y:S01]  /*05c0*/  LDCU UR7, c[0x0][0x38c] ;  /* 0x00007180ff0777ac */ /* 0x000e220008000800 */
[----:B------:R-:W-:Y:S01]  /*05d0*/  BSSY.RECONVERGENT B0, `(.L_x_4) ;  /* 0x000007b000007945 */ /* 0x000fe20003800200 */
[----:B------:R-:W-:Y:S01]  /*05e0*/  IMAD.IADD R10, R8, 0x1, -R9 ;  /* 0x00000001080a7824 */ /* 0x000fe200078e0a09 */
[----:B------:R-:W-:Y:S01]  /*05f0*/  PRMT R11, RZ, 0x7610, R11 ;  /* 0x00007610ff0b7816 */ /* 0x000fe2000000000b */
[----:B------:R-:W1:Y:S01]  /*0600*/  LDCU UR10, c[0x0][0x38c] ;  /* 0x00007180ff0a77ac */ /* 0x000e620008000800 */
[----:B------:R-:W-:Y:S01]  /*0610*/  PRMT R8, RZ, 0x7610, R8 ;  /* 0x00007610ff087816 */ /* 0x000fe20000000008 */
[----:B------:R-:W2:Y:S01]  /*0620*/  LDCU UR6, c[0x0][0x398] ;  /* 0x00007300ff0677ac */ /* 0x000ea20008000800 */
[----:B------:R-:W3:Y:S01]  /*0630*/  LDCU UR9, c[0x0][0x398] ;  /* 0x00007300ff0977ac */ /* 0x000ee20008000800 */
[----:B------:R-:W4:Y:S01]  /*0640*/  LDCU UR8, c[0x0][0x390] ;  /* 0x00007200ff0877ac */ /* 0x000f220008000800 */
[----:B------:R-:W0:Y:S03]  /*0650*/  LDCU UR11, c[0x0][0x390] ;  /* 0x00007200ff0b77ac */ /* 0x000e260008000800 */
[----:B------:R-:W-:Y:S05]  /*0660*/  @!P0 BRA `(.L_x_5) ;  /* 0x0000000400c48947 */ /* 0x000fea0003800000 */
[C---:B------:R-:W-:Y:S01]  /*0670*/  ISETP.GE.U32.AND P0, PT, R9.reuse, 0x4, PT ;  /* 0x000000040900780c */ /* 0x040fe20003f06070 */
[----:B------:R-:W-:Y:S01]  /*0680*/  BSSY.RECONVERGENT B1, `(.L_x_6) ;  /* 0x000004e000017945 */ /* 0x000fe20003800200 */
[----:B------:R-:W-:Y:S01]  /*0690*/  LOP3.LUT R12, R9, 0x3, RZ, 0xc0, !PT ;  /* 0x00000003090c7812 */ /* 0x000fe200078ec0ff */
[----:B-----5:R-:W-:Y:S01]  /*06a0*/  IMAD.MOV.U32 R14, RZ, RZ, R6 ;  /* 0x000000ffff0e7224 */ /* 0x020fe200078e0006 */
[----:B------:R-:W-:Y:S02]  /*06b0*/  PRMT R8, RZ, 0x7610, R8 ;  /* 0x00007610ff087816 */ /* 0x000fe40000000008 */
[----:B------:R-:W-:-:S07]  /*06c0*/  PRMT R11, RZ, 0x7610, R11 ;  /* 0x00007610ff0b7816 */ /* 0x000fce000000000b */
[----:B------:R-:W-:Y:S05]  /*06d0*/  @!P0 BRA `(.L_x_7) ;  /* 0x0000000400208947 */ /* 0x000fea0003800000 */
[----:B------:R-:W-:Y:S01]  /*06e0*/  LOP3.LUT R13, R9, 0xfffffffc, RZ, 0xc0, !PT ;  /* 0xfffffffc090d7812 */ /* 0x000fe200078ec0ff */
[----:B------:R-:W-:Y:S01]  /*06f0*/  BSSY.RECONVERGENT B2, `(.L_x_8) ;  /* 0x0000045000027945 */ /* 0x000fe20003800200 */
[----:B------:R-:W-:Y:S01]  /*0700*/  VIADD R14, R6, 0xb0f8a ;  /* 0x000b0f8a060e7836 */ /* 0x000fe20000000000 */
[----:B------:R-:W-:Y:S02]  /*0710*/  PRMT R8, RZ, 0x7610, R8 ;  /* 0x00007610ff087816 */ /* 0x000fe40000000008 */
[----:B------:R-:W-:-:S07]  /*0720*/  IMAD.MOV R13, RZ, RZ, -R13 ;  /* 0x000000ffff0d7224 */ /* 0x000fce00078e0a0d */
.L_x_9:
[----:B------:R-:W-:Y:S01]  /*0730*/  SHF.R.U32.HI R16, RZ, 0x2, R7 ;  /* 0x00000002ff107819 */ /* 0x000fe20000011607 */
[----:B------:R-:W-:Y:S01]  /*0740*/  VIADD R13, R13, 0x4 ;  /* 0x000000040d0d7836 */ /* 0x000fe20000000000 */
[----:B------:R-:W-:Y:S02]  /*0750*/  SHF.R.U32.HI R17, RZ, 0x2, R4 ;  /* 0x00000002ff117819 */ /* 0x000fe40000011604 */
[----:B------:R-:W-:Y:S01]  /*0760*/  LOP3.LUT R16, R16, R7, RZ, 0x3c, !PT ;  /* 0x0000000710107212 */ /* 0x000fe200078e3cff */
[----:B------:R-:W-:Y:S01]  /*0770*/  IMAD.SHL.U32 R7, R3, 0x10, RZ ;  /* 0x0000001003077824 */ /* 0x000fe200078e00ff */
[----:B------:R-:W-:Y:S02]  /*0780*/  LOP3.LUT R18, R17, R4, RZ, 0x3c, !PT ;  /* 0x0000000411127212 */ /* 0x000fe400078e3cff */
[----:B------:R-:W-:Y:S01]  /*0790*/  SHF.R.U32.HI R19, RZ, 0x2, R2 ;  /* 0x00000002ff137819 */ /* 0x000fe20000011602 */
[----:B------:R-:W-:-:S03]  /*07a0*/  IMAD.SHL.U32 R15, R16, 0x2, RZ ;  /* 0x00000002100f7824 */ /* 0x000fc600078e00ff */
[----:B------:R-:W-:Y:S02]  /*07b0*/  LOP3.LUT R20, R19, R2, RZ, 0x3c, !PT ;  /* 0x0000000213147212 */ /* 0x000fe400078e3cff */
[----:B------:R-:W-:Y:S01]  /*07c0*/  LOP3.LUT R16, R16, R15, R7, 0x96, !PT ;  /* 0x0000000f10107212 */ /* 0x000fe200078e9607 */
[----:B------:R-:W-:-:S03]  /*07d0*/  IMAD.SHL.U32 R15, R18, 0x2, RZ ;  /* 0x00000002120f7824 */ /* 0x000fc600078e00ff */
[----:B------:R-:W-:Y:S02]  /*07e0*/  LOP3.LUT R4, R16, R3, RZ, 0x3c, !PT ;  /* 0x0000000310047212 */ /* 0x000fe400078e3cff */
[----:B------:R-:W-:-:S03]  /*07f0*/  SHF.R.U32.HI R16, RZ, 0x2, R5 ;  /* 0x00000002ff107819 */ /* 0x000fc60000011605 */
[----:B------:R-:W-:Y:S01]  /*0800*/  IMAD.SHL.U32 R7, R4, 0x10, RZ ;  /* 0x0000001004077824 */ /* 0x000fe200078e00ff */
[----:B------:R-:W-:-:S04]  /*0810*/  LOP3.LUT R17, R16, R5, RZ, 0x3c, !PT ;  /* 0x0000000510117212 */ /* 0x000fc800078e3cff */
[----:B------:R-:W-:Y:S01]  /*0820*/  LOP3.LUT R7, R18, R15, R7, 0x96, !PT ;  /* 0x0000000f12077212 */ /* 0x000fe200078e9607 */
[----:B------:R-:W-:-:S03]  /*0830*/  IMAD.SHL.U32 R18, R17, 0x2, RZ ;  /* 0x0000000211127824 */ /* 0x000fc600078e00ff */
[----:B------:R-:W-:Y:S02]  /*0840*/  LOP3.LUT R5, R7, R4, RZ, 0x3c, !PT ;  /* 0x0000000407057212 */ /* 0x000fe400078e3cff */
[----:B------:R-:W-:-:S03]  /*0850*/  IADD3 R7, PT, PT, R14, -0x587c5, R4 ;  /* 0xfffa783b0e077810 */ /* 0x000fc60007ffe004 */
[C---:B------:R-:W-:Y:S01]  /*0860*/  IMAD.SHL.U32 R16, R5.reuse, 0x10, RZ ;  /* 0x0000001005107824 */ /* 0x040fe200078e00ff */
[----:B--2---:R-:W-:Y:S01]  /*0870*/  SHF.R.U32.HI R7, RZ, UR6, R7 ;  /* 0x00000006ff077c19 */ /* 0x004fe20008011607 */
[----:B------:R-:W-:-:S03]  /*0880*/  IMAD.IADD R15, R5, 0x1, R14 ;  /* 0x00000001050f7824 */ /* 0x000fc600078e020e */
[----:B------:R-:W-:Y:S01]  /*0890*/  LOP3.LUT R2, R17, R18, R16, 0x96, !PT ;  /* 0x0000001211027212 */ /* 0x000fe200078e9610 */
[----:B------:R-:W-:Y:S01]  /*08a0*/  IMAD.SHL.U32 R17, R20, 0x2, RZ ;  /* 0x0000000214117824 */ /* 0x000fe200078e00ff */
[----:B----4-:R-:W-:Y:S01]  /*08b0*/  ISETP.GE.U32.AND P3, PT, R7, UR8, PT ;  /* 0x0000000807007c0c */ /* 0x010fe2000bf66070 */
[----:B------:R-:W-:Y:S01]  /*08c0*/  VIADD R18, R8, 0x1 ;  /* 0x0000000108127836 */ /* 0x000fe20000000000 */
[----:B------:R-:W-:Y:S01]  /*08d0*/  LOP3.LUT R2, R2, R5, RZ, 0x3c, !PT ;  /* 0x0000000502027212 */ /* 0x000fe200078e3cff */
[----:B------:R-:W-:Y:S01]  /*08e0*/  VIADD R16, R11, 0x1 ;  /* 0x000000010b107836 */ /* 0x000fe20000000000 */
[----:B------:R-:W-:Y:S02]  /*08f0*/  SHF.R.U32.HI R15, RZ, UR6, R15 ;  /* 0x00000006ff0f7c19 */ /* 0x000fe4000801160f */
[C---:B0-----:R-:W-:Y:S02]  /*0900*/  ISETP.GE.U32.AND P1, PT, R7.reuse, UR7, PT ;  /* 0x0000000707007c0c */ /* 0x041fe4000bf26070 */
[----:B------:R-:W-:Y:S01]  /*0910*/  ISETP.GE.U32.AND P3, PT, R7, UR7, !P3 ;  /* 0x0000000707007c0c */ /* 0x000fe2000df66070 */
[----:B------:R-:W-:Y:S01]  /*0920*/  IMAD.SHL.U32 R7, R2, 0x10, RZ ;  /* 0x0000001002077824 */ /* 0x000fe200078e00ff */
[----:B------:R-:W-:-:S02]  /*0930*/  ISETP.GE.U32.AND P0, PT, R15, UR8, PT ;  /* 0x000000080f007c0c */ /* 0x000fc4000bf06070 */
[C---:B------:R-:W-:Y:S02]  /*0940*/  ISETP.GE.U32.AND P2, PT, R15.reuse, UR7, PT ;  /* 0x000000070f007c0c */ /* 0x040fe4000bf46070 */
[----:B------:R-:W-:Y:S01]  /*0950*/  LOP3.LUT R17, R20, R17, R7, 0x96, !PT ;  /* 0x0000001114117212 */ /* 0x000fe200078e9607 */
[----:B------:R-:W-:Y:S01]  /*0960*/  IMAD.MOV.U32 R7, RZ, RZ, R3 ;  /* 0x000000ffff077224 */ /* 0x000fe200078e0003 */
[----:B------:R-:W-:Y:S02]  /*0970*/  ISETP.GE.U32.AND P0, PT, R15, UR7, !P0 ;  /* 0x000000070f007c0c */ /* 0x000fe4000c706070 */
[----:B------:R-:W-:Y:S01]  /*0980*/  IADD3 R15, PT, PT, R14, 0x587c5, R2 ;  /* 0x000587c50e0f7810 */ /* 0x000fe20007ffe002 */
[----:B------:R-:W-:Y:S01]  /*0990*/  @P1 IMAD.MOV R18, RZ, RZ, R8 ;  /* 0x000000ffff121224 */ /* 0x000fe200078e0208 */
[----:B------:R-:W-:Y:S01]  /*09a0*/  LOP3.LUT R3, R17, R2, RZ, 0x3c, !PT ;  /* 0x0000000211037212 */ /* 0x000fe200078e3cff */
[----:B------:R-:W-:Y:S01]  /*09b0*/  @!P3 IMAD.MOV R16, RZ, RZ, R11 ;  /* 0x000000ffff10b224 */ /* 0x000fe200078e020b */
[----:B------:R-:W-:-:S02]  /*09c0*/  SHF.R.U32.HI R15, RZ, UR6, R15 ;  /* 0x00000006ff0f7c19 */ /* 0x000fc4000801160f */
[----:B------:R-:W-:Y:S01]  /*09d0*/  IADD3 R8, PT, PT, R14, 0xb0f8a, R3 ;  /* 0x000b0f8a0e087810 */ /* 0x000fe20007ffe003 */
[----:B------:R-:W-:Y:S01]  /*09e0*/  VIADD R11, R16, 0x1 ;  /* 0x00000001100b7836 */ /* 0x000fe20000000000 */
[C---:B------:R-:W-:Y:S01]  /*09f0*/  ISETP.GE.U32.AND P3, PT, R15.reuse, UR7, PT ;  /* 0x000000070f007c0c */ /* 0x040fe2000bf66070 */
[----:B------:R-:W-:Y:S01]  /*0a00*/  VIADD R14, R14, 0x161f14 ;  /* 0x00161f140e0e7836 */ /* 0x000fe20000000000 */
[----:B------:R-:W-:Y:S01]  /*0a10*/  SHF.R.U32.HI R8, RZ, UR6, R8 ;  /* 0x00000006ff087c19 */ /* 0x000fe20008011608 */
[----:B------:R-:W-:Y:S01]  /*0a20*/  @!P0 IMAD.MOV R11, RZ, RZ, R16 ;  /* 0x000000ffff0b8224 */ /* 0x000fe200078e0210 */
[----:B------:R-:W-:Y:S02]  /*0a30*/  ISETP.GE.U32.AND P1, PT, R15, UR8, PT ;  /* 0x000000080f007c0c */ /* 0x000fe4000bf26070 */
[----:B------:R-:W-:Y:S01]  /*0a40*/  ISETP.GE.U32.AND P0, PT, R8, UR7, PT ;  /* 0x0000000708007c0c */ /* 0x000fe2000bf06070 */
[----:B------:R-:W-:Y:S01]  /*0a50*/  VIADD R16, R11, 0x1 ;  /* 0x000000010b107836 */ /* 0x000fe20000000000 */
[----:B------:R-:W-:Y:S01]  /*0a60*/  ISETP.GE.U32.AND P1, PT, R15, UR7, !P1 ;  /* 0x000000070f007c0c */ /* 0x000fe2000cf26070 */
[----:B------:R-:W-:-:S02]  /*0a70*/  VIADD R15, R18, 0x1 ;  /* 0x00000001120f7836 */ /* 0x000fc40000000000 */
[----:B------:R-:W-:Y:S01]  /*0a80*/  @P2 IMAD.MOV R15, RZ, RZ, R18 ;  /* 0x000000ffff0f2224 */ /* 0x000fe200078e0212 */
[----:B------:R-:W-:-:S03]  /*0a90*/  ISETP.GE.U32.AND P2, PT, R8, UR8, PT ;  /* 0x0000000808007c0c */ /* 0x000fc6000bf46070 */
[----:B------:R-:W-:Y:S01]  /*0aa0*/  VIADD R17, R15, 0x1 ;  /* 0x000000010f117836 */ /* 0x000fe20000000000 */
[----:B------:R-:W-:Y:S01]  /*0ab0*/  ISETP.GE.U32.AND P2, PT, R8, UR7, !P2 ;  /* 0x0000000708007c0c */ /* 0x000fe2000d746070 */
[----:B------:R-:W-:-:S04]  /*0ac0*/  @P3 IMAD.MOV R17, RZ, RZ, R15 ;  /* 0x000000ffff113224 */ /* 0x000fc800078e020f */
[----:B------:R-:W-:Y:S02]  /*0ad0*/  VIADD R8, R17, 0x1 ;  /* 0x0000000111087836 */ /* 0x000fe40000000000 */
[----:B------:R-:W-:Y:S01]  /*0ae0*/  @P0 IMAD.MOV R8, RZ, RZ, R17 ;  /* 0x000000ffff080224 */ /* 0x000fe200078e0211 */
[----:B------:R-:W-:Y:S01]  /*0af0*/  ISETP.NE.AND P0, PT, R13, RZ, PT ;  /* 0x000000ff0d00720c */ /* 0x000fe20003f05270 */
[----:B------:R-:W-:-:S04]  /*0b00*/  @!P1 IMAD.MOV R16, RZ, RZ, R11 ;  /* 0x000000ffff109224 */ /* 0x000fc800078e020b */
[----:B------:R-:W-:Y:S02]  /*0b10*/  VIADD R11, R16, 0x1 ;  /* 0x00000001100b7836 */ /* 0x000fe40000000000 */
[----:B------:R-:W-:-:S06]  /*0b20*/  @!P2 IMAD.MOV R11, RZ, RZ, R16 ;  /* 0x000000ffff0ba224 */ /* 0x000fcc00078e0210 */
[----:B------:R-:W-:Y:S05]  /*0b30*/  @P0 BRA `(.L_x_9) ;  /* 0xfffffff800fc0947 */ /* 0x000fea000383ffff */
[----:B-1-3--:R-:W-:Y:S05]  /*0b40*/  BSYNC.RECONVERGENT B2 ;  /* 0x0000000000027941 */ /* 0x00afea0003800200 */
.L_x_8:
[----:B------:R-:W-:-:S07]  /*0b50*/  VIADD R14, R14, 0xfff4f076 ;  /* 0xfff4f0760e0e7836 */ /* 0x000fce0000000000 */
.L_x_7:
[----:B01234-:R-:W-:Y:S05]  /*0b60*/  BSYNC.RECONVERGENT B1 ;  /* 0x0000000000017941 */ /* 0x01ffea0003800200 */
.L_x_6:
[----:B------:R-:W-:Y:S01]  /*0b70*/  ISETP.NE.AND P0, PT, R12, RZ, PT ;  /* 0x000000ff0c00720c */ /* 0x000fe20003f05270 */
[----:B------:R-:W-:-:S12]  /*0b80*/  IMAD R6, R9, 0x587c5, R6 ;  /* 0x000587c509067824 */ /* 0x000fd800078e0206 */
[----:B------:R-:W-:Y:S05]  /*0b90*/  @!P0 BRA `(.L_x_5) ;  /* 0x0000000000788947 */ /* 0x000fea0003800000 */
[----:B------:R-:W-:Y:S01]  /*0ba0*/  BSSY.RECONVERGENT B1, `(.L_x_5) ;  /* 0x000001d000017945 */ /* 0x000fe20003800200 */
[----:B------:R-:W-:Y:S02]  /*0bb0*/  VIADD R13, R14, 0x587c5 ;  /* 0x000587c50e0d7836 */ /* 0x000fe40000000000 */
[----:B------:R-:W-:-:S07]  /*0bc0*/  IMAD.MOV R12, RZ, RZ, -R12 ;  /* 0x000000ffff0c7224 */ /* 0x000fce00078e0a0c */
.L_x_10:
[----:B------:R-:W-:Y:S01]  /*0bd0*/  SHF.R.U32.HI R14, RZ, 0x2, R7 ;  /* 0x00000002ff0e7819 */ /* 0x000fe20000011607 */
[----:B------:R-:W-:Y:S02]  /*0be0*/  IMAD.SHL.U32 R15, R3, 0x10, RZ ;  /* 0x00000010030f7824 */ /* 0x000fe400078e00ff */
[----:B------:R-:W-:Y:S01]  /*0bf0*/  VIADD R12, R12, 0x1 ;  /* 0x000000010c0c7836 */ /* 0x000fe20000000000 */
[----:B------:R-:W-:Y:S01]  /*0c00*/  LOP3.LUT R14, R14, R7, RZ, 0x3c, !PT ;  /* 0x000000070e0e7212 */ /* 0x000fe200078e3cff */
[----:B------:R-:W-:-:S04]  /*0c10*/  VIADD R16, R8, 0x1 ;  /* 0x0000000108107836 */ /* 0x000fc80000000000 */
[----:B------:R-:W-:-:S05]  /*0c20*/  IMAD.SHL.U32 R7, R14, 0x2, RZ ;  /* 0x000000020e077824 */ /* 0x000fca00078e00ff */
[----:B------:R-:W-:Y:S01]  /*0c30*/  LOP3.LUT R14, R14, R7, R15, 0x96, !PT ;  /* 0x000000070e0e7212 */ /* 0x000fe200078e960f */
[----:B------:R-:W-:-:S03]  /*0c40*/  VIADD R15, R11, 0x1 ;  /* 0x000000010b0f7836 */ /* 0x000fc60000000000 */
[----:B------:R-:W-:-:S05]  /*0c50*/  LOP3.LUT R14, R14, R3, RZ, 0x3c, !PT ;  /* 0x000000030e0e7212 */ /* 0x000fca00078e3cff */
[----:B------:R-:W-:Y:S02]  /*0c60*/  IMAD.IADD R7, R14, 0x1, R13 ;  /* 0x000000010e077824 */ /* 0x000fe400078e020d */
[----:B------:R-:W-:-:S03]  /*0c70*/  VIADD R13, R13, 0x587c5 ;  /* 0x000587c50d0d7836 */ /* 0x000fc60000000000 */
[----:B------:R-:W-:-:S04]  /*0c80*/  SHF.R.U32.HI R7, RZ, UR9, R7 ;  /* 0x00000009ff077c19 */ /* 0x000fc80008011607 */
[C---:B------:R-:W-:Y:S02]  /*0c90*/  ISETP.GE.U32.AND P0, PT, R7.reuse, UR11, PT ;  /* 0x0000000b07007c0c */ /* 0x040fe4000bf06070 */
[C---:B------:R-:W-:Y:S02]  /*0ca0*/  ISETP.GE.U32.AND P1, PT, R7.reuse, UR10, PT ;  /* 0x0000000a07007c0c */ /* 0x040fe4000bf26070 */
[----:B------:R-:W-:Y:S01]  /*0cb0*/  ISETP.GE.U32.AND P0, PT, R7, UR10, !P0 ;  /* 0x0000000a07007c0c */ /* 0x000fe2000c706070 */
[----:B------:R-:W-:Y:S02]  /*0cc0*/  IMAD.MOV.U32 R7, RZ, RZ, R4 ;  /* 0x000000ffff077224 */ /* 0x000fe400078e0004 */
[----:B------:R-:W-:Y:S02]  /*0cd0*/  IMAD.MOV.U32 R4, RZ, RZ, R5 ;  /* 0x000000ffff047224 */ /* 0x000fe400078e0005 */
[----:B------:R-:W-:Y:S02]  /*0ce0*/  IMAD.MOV.U32 R5, RZ, RZ, R2 ;  /* 0x000000ffff057224 */ /* 0x000fe400078e0002 */
[----:B------:R-:W-:-:S02]  /*0cf0*/  IMAD.MOV.U32 R2, RZ, RZ, R3 ;  /* 0x000000ffff027224 */ /* 0x000fc400078e0003 */
[----:B------:R-:W-:Y:S02]  /*0d00*/  IMAD.MOV.U32 R3, RZ, RZ, R14 ;  /* 0x000000ffff037224 */ /* 0x000fe400078e000e */
[--C-:B------:R-:W-:Y:S02]  /*0d10*/  @P1 IMAD.MOV R16, RZ, RZ, R8.reuse ;  /* 0x000000ffff101224 */ /* 0x100fe400078e0208 */
[--C-:B------:R-:W-:Y:S01]  /*0d20*/  @!P0 IMAD.MOV R15, RZ, RZ, R11.reuse ;  /* 0x000000ffff0f8224 */ /* 0x100fe200078e020b */
[----:B------:R-:W-:Y:S02]  /*0d30*/  ISETP.NE.AND P0, PT, R12, RZ, PT ;  /* 0x000000ff0c00720c */ /* 0x000fe40003f05270 */
[----:B------:R-:W-:Y:S02]  /*0d40*/  PRMT R8, R16, 0x7610, R8 ;  /* 0x0000761010087816 */ /* 0x000fe40000000008 */
[----:B------:R-:W-:-:S09]  /*0d50*/  PRMT R11, R15, 0x7610, R11 ;  /* 0x000076100f0b7816 */ /* 0x000fd2000000000b */
[----:B------:R-:W-:Y:S05]  /*0d60*/  @P0 BRA `(.L_x_10) ;  /* 0xfffffffc00980947 */ /* 0x000fea000383ffff */
[----:B------:R-:W-:Y:S05]  /*0d70*/  BSYNC.RECONVERGENT B1 ;  /* 0x0000000000017941 */ /* 0x000fea0003800200 */
.L_x_5:
[----:B01234-:R-:W-:Y:S05]  /*0d80*/  BSYNC.RECONVERGENT B0 ;  /* 0x0000000000007941 */ /* 0x01ffea0003800200 */
.L_x_4:
[----:B------:R-:W-:Y:S01]  /*0d90*/  ISETP.GE.AND P0, PT, R10, 0x1, PT ;  /* 0x000000010a00780c */ /* 0x000fe20003f06270 */
[----:B------:R-:W0:Y:S01]  /*0da0*/  LDCU UR7, c[0x0][0x38c] ;  /* 0x00007180ff0777ac */ /* 0x000e220008000800 */
[----:B------:R-:W-:Y:S11]  /*0db0*/  BSSY.RECONVERGENT B2, `(.L_x_11) ;  /* 0x0000106000027945 */ /* 0x000ff60003800200 */
[----:B------:R-:W-:Y:S05]  /*0dc0*/  @!P0 BRA `(.L_x_12) ;  /* 0x0000001000108947 */ /* 0x000fea0003800000 */
[----:B------:R-:W1:Y:S01]  /*0dd0*/  LDCU UR6, c[0x0][0x388] ;  /* 0x00007100ff0677ac */ /* 0x000e620008000800 */
[----:B------:R-:W-:Y:S01]  /*0de0*/  VIADD R9, R9, 0x1 ;  /* 0x0000000109097836 */ /* 0x000fe20000000000 */
[----:B------:R-:W-:Y:S04]  /*0df0*/  BSSY.RECONVERGENT B1, `(.L_x_13) ;  /* 0x00000af000017945 */ /* 0x000fe80003800200 */
[----:B-1----:R-:W-:-:S13]  /*0e00*/  ISETP.NE.AND P0, PT, R9, UR6, PT ;  /* 0x0000000609007c0c */ /* 0x002fda000bf05270 */
[----:B------:R-:W-:Y:S05]  /*0e10*/  @!P0 BRA `(.L_x_14) ;  /* 0x0000000800b08947 */ /* 0x000fea0003800000 */
[----:B------:R-:W1:Y:S01]  /*0e20*/  LDC R9, c[0x0][0x398] ;  /* 0x0000e600ff097b82 */ /* 0x000e620000000800 */
[----:B------:R-:W-:Y:S01]  /*0e30*/  LOP3.LUT R13, R10, 0x7ffffffe, RZ, 0xc0, !PT ;  /* 0x7ffffffe0a0d7812 */ /* 0x000fe200078ec0ff */
[----:B------:R-:W-:Y:S01]  /*0e40*/  BSSY.RECONVERGENT B0, `(.L_x_15) ;  /* 0x00000a8000007945 */ /* 0x000fe20003800200 */
[----:B-----5:R-:W-:-:S03]  /*0e50*/  VIADD R6, R6, 0xb0f8a ;  /* 0x000b0f8a06067836 */ /* 0x020fc60000000000 */
[----:B------:R-:W-:Y:S02]  /*0e60*/  IMAD.MOV R13, RZ, RZ, -R13 ;  /* 0x000000ffff0d7224 */ /* 0x000fe400078e0a0d */
[----:B------:R-:W2:Y:S05]  /*0e70*/  LDC R12, c[0x0][0x390] ;  /* 0x0000e400ff0c7b82 */ /* 0x000eaa0000000800 */
.L_x_26:
[----:B------:R-:W-:Y:S01]  /*0e80*/  SHF.R.U32.HI R14, RZ, 0x2, R7 ;  /* 0x00000002ff0e7819 */ /* 0x000fe20000011607 */
[----:B------:R-:W-:Y:S01]  /*0e90*/  IMAD.MOV.U32 R19, RZ, RZ, R4 ;  /* 0x000000ffff137224 */ /* 0x000fe200078e0004 */
[----:B------:R-:W-:Y:S01]  /*0ea0*/  BSSY.RECONVERGENT B3, `(.L_x_16) ;  /* 0x0000052000037945 */ /* 0x000fe20003800200 */
[----:B------:R-:W-:Y:S01]  /*0eb0*/  VIADD R13, R13, 0x2 ;  /* 0x000000020d0d7836 */ /* 0x000fe20000000000 */
[----:B------:R-:W-:Y:S01]  /*0ec0*/  LOP3.LUT R14, R14, R7, RZ, 0x3c, !PT ;  /* 0x000000070e0e7212 */ /* 0x000fe200078e3cff */
[----:B------:R-:W-:-:S03]  /*0ed0*/  IMAD.SHL.U32 R7, R3, 0x10, RZ ;  /* 0x0000001003077824 */ /* 0x000fc600078e00ff */
[----:B------:R-:W-:Y:S01]  /*0ee0*/  ISETP.NE.AND P0, PT, R13, RZ, PT ;  /* 0x000000ff0d00720c */ /* 0x000fe20003f05270 */
[----:B------:R-:W-:-:S05]  /*0ef0*/  IMAD.SHL.U32 R15, R14, 0x2, RZ ;  /* 0x000000020e0f7824 */ /* 0x000fca00078e00ff */
[----:B------:R-:W-:Y:S01]  /*0f00*/  LOP3.LUT R14, R14, R15, R7, 0x96, !PT ;  /* 0x0000000f0e0e7212 */ /* 0x000fe200078e9607 */
[----:B------:R-:W-:Y:S02]  /*0f10*/  IMAD.MOV.U32 R15, RZ, RZ, R2 ;  /* 0x000000ffff0f7224 */ /* 0x000fe400078e0002 */
[----:B------:R-:W-:Y:S01]  /*0f20*/  IMAD.MOV.U32 R7, RZ, RZ, R3 ;  /* 0x000000ffff077224 */ /* 0x000fe200078e0003 */
[----:B------:R-:W-:-:S04]  /*0f30*/  LOP3.LUT R4, R14, R3, RZ, 0x3c, !PT ;  /* 0x000000030e047212 */ /* 0x000fc800078e3cff */
[----:B------:R-:W-:-:S04]  /*0f40*/  IADD3 R14, PT, PT, R6, -0x587c5, R4 ;  /* 0xfffa783b060e7810 */ /* 0x000fc80007ffe004 */
[----:B-1----:R-:W-:Y:S01]  /*0f50*/  SHF.R.U32.HI R17, RZ, R9, R14 ;  /* 0x00000009ff117219 */ /* 0x002fe2000001160e */
[----:B------:R-:W-:-:S03]  /*0f60*/  IMAD.MOV.U32 R14, RZ, RZ, R5 ;  /* 0x000000ffff0e7224 */ /* 0x000fc600078e0005 */
[----:B--2---:R-:W-:-:S13]  /*0f70*/  ISETP.GT.U32.AND P1, PT, R17, R12, PT ;  /* 0x0000000c1100720c */ /* 0x004fda0003f24070 */
[----:B------:R-:W-:Y:S05]  /*0f80*/  @!P1 BRA `(.L_x_17) ;  /* 0x0000000000389947 */ /* 0x000fea0003800000 */
[----:B------:R-:W-:Y:S01]  /*0f90*/  SHF.R.U32.HI R2, RZ, 0x2, R19 ;  /* 0x00000002ff027819 */ /* 0x000fe20000011613 */
[----:B------:R-:W-:Y:S02]  /*0fa0*/  IMAD.SHL.U32 R3, R4, 0x10, RZ ;  /* 0x0000001004037824 */ /* 0x000fe400078e00ff */
[----:B0-----:R-:W-:Y:S01]  /*0fb0*/  IMAD.U32 R16, RZ, RZ, UR7 ;  /* 0x00000007ff107e24 */ /* 0x001fe2000f8e00ff */
[----:B------:R-:W-:-:S05]  /*0fc0*/  LOP3.LUT R2, R2, R19, RZ, 0x3c, !PT ;  /* 0x0000001302027212 */ /* 0x000fca00078e3cff */
[----:B------:R-:W-:-:S05]  /*0fd0*/  IMAD.SHL.U32 R5, R2, 0x2, RZ ;  /* 0x0000000202057824 */ /* 0x000fca00078e00ff */
[----:B------:R-:W-:-:S04]  /*0fe0*/  LOP3.LUT R5, R2, R5, R3, 0x96, !PT ;  /* 0x0000000502057212 */ /* 0x000fc800078e9603 */
[----:B------:R-:W-:-:S05]  /*0ff0*/  LOP3.LUT R5, R5, R4, RZ, 0x3c, !PT ;  /* 0x0000000405057212 */ /* 0x000fca00078e3cff */
[----:B------:R-:W-:-:S05]  /*1000*/  IMAD.IADD R2, R5, 0x1, R6 ;  /* 0x0000000105027824 */ /* 0x000fca00078e0206 */
[----:B------:R-:W-:Y:S01]  /*1010*/  SHF.R.U32.HI R3, RZ, R9, R2 ;  /* 0x00000009ff037219 */ /* 0x000fe20000011602 */
[----:B------:R-:W-:-:S03]  /*1020*/  VIADD R2, R11, 0x1 ;  /* 0x000000010b027836 */ /* 0x000fc60000000000 */
[----:B------:R-:W-:-:S13]  /*1030*/  ISETP.GE.U32.AND P1, PT, R3, R16, PT ;  /* 0x000000100300720c */ /* 0x000fda0003f26070 */
[----:B------:R-:W-:-:S05]  /*1040*/  @P1 IMAD.MOV R2, RZ, RZ, R11 ;  /* 0x000000ffff021224 */ /* 0x000fca00078e020b */
[----:B------:R-:W-:Y:S01]  /*1050*/  PRMT R11, R2, 0x7610, R11 ;  /* 0x00007610020b7816 */ /* 0x000fe2000000000b */
[----:B------:R-:W-:Y:S06]  /*1060*/  BRA `(.L_x_18) ;  /* 0x0000000000d47947 */ /* 0x000fec0003800000 */
.L_x_17:
[----:B0-----:R-:W-:-:S05]  /*1070*/  IMAD.U32 R16, RZ, RZ, UR7 ;  /* 0x00000007ff107e24 */ /* 0x001fca000f8e00ff */
[----:B------:R-:W-:-:S13]  /*1080*/  ISETP.GT.U32.AND P1, PT, R17, R16, PT ;  /* 0x000000101100720c */ /* 0x000fda0003f24070 */
[----:B------:R-:W-:Y:S05]  /*1090*/  @!P1 BRA `(.L_x_19) ;  /* 0x0000000000749947 */ /* 0x000fea0003800000 */
[----:B------:R-:W-:Y:S01]  /*10a0*/  SHF.R.U32.HI R2, RZ, 0x2, R19 ;  /* 0x00000002ff027819 */ /* 0x000fe20000011613 */
[----:B------:R-:W-:-:S03]  /*10b0*/  IMAD.SHL.U32 R3, R4, 0x10, RZ ;  /* 0x0000001004037824 */ /* 0x000fc600078e00ff */
[----:B------:R-:W-:-:S05]  /*10c0*/  LOP3.LUT R2, R2, R19, RZ, 0x3c, !PT ;  /* 0x0000001302027212 */ /* 0x000fca00078e3cff */
[----:B------:R-:W-:-:S05]  /*10d0*/  IMAD.SHL.U32 R5, R2, 0x2, RZ ;  /* 0x0000000202057824 */ /* 0x000fca00078e00ff */
[----:B------:R-:W-:Y:S02]  /*10e0*/  LOP3.LUT R5, R2, R5, R3, 0x96, !PT ;  /* 0x0000000502057212 */ /* 0x000fe400078e9603 */
[----:B------:R-:W-:Y:S02]  /*10f0*/  LOP3.LUT R2, R17, 0x1, RZ, 0xc0, !PT ;  /* 0x0000000111027812 */ /* 0x000fe400078ec0ff */
[----:B------:R-:W-:Y:S02]  /*1100*/  LOP3.LUT R5, R5, R4, RZ, 0x3c, !PT ;  /* 0x0000000405057212 */ /* 0x000fe400078e3cff */
[----:B------:R-:W-:-:S03]  /*1110*/  ISETP.NE.U32.AND P1, PT, R2, 0x1, PT ;  /* 0x000000010200780c */ /* 0x000fc60003f25070 */
[----:B------:R-:W-:-:S05]  /*1120*/  IMAD.IADD R18, R5, 0x1, R6 ;  /* 0x0000000105127824 */ /* 0x000fca00078e0206 */
[----:B------:R-:W-:-:S04]  /*1130*/  SHF.R.U32.HI R17, RZ, R9, R18 ;  /* 0x00000009ff117219 */ /* 0x000fc80000011612 */
[----:B------:R-:W-:Y:S01]  /*1140*/  ISETP.GE.U32.AND P2, PT, R17, R16, !P1 ;  /* 0x000000101100720c */ /* 0x000fe20004f46070 */
[----:B------:R-:W-:-:S12]  /*1150*/  @!P1 VIADD R2, R11, 0x1 ;  /* 0x000000010b029836 */ /* 0x000fd80000000000 */
[----:B------:R-:W-:-:S05]  /*1160*/  @P2 IMAD.MOV R2, RZ, RZ, R11 ;  /* 0x000000ffff022224 */ /* 0x000fca00078e020b */
[----:B------:R-:W-:Y:S01]  /*1170*/  @!P1 PRMT R11, R2, 0x7610, R11 ;  /* 0x00007610020b9816 */ /* 0x000fe2000000000b */
[----:B------:R-:W-:Y:S06]  /*1180*/  @!P1 BRA `(.L_x_18) ;  /* 0x00000000008c9947 */ /* 0x000fec0003800000 */
[----:B------:R-:W-:-:S13]  /*1190*/  ISETP.GT.U32.AND P1, PT, R17, R12, PT ;  /* 0x0000000c1100720c */ /* 0x000fda0003f24070 */
[----:B------:R-:W-:-:S05]  /*11a0*/  @P1 VIADD R2, R11, 0x1 ;  /* 0x000000010b021836 */ /* 0x000fca0000000000 */
[----:B------:R-:W-:Y:S01]  /*11b0*/  @P1 PRMT R11, R2, 0x7610, R11 ;  /* 0x00007610020b1816 */ /* 0x000fe2000000000b */
[----:B------:R-:W-:Y:S06]  /*11c0*/  @P1 BRA `(.L_x_18) ;  /* 0x00000000007c1947 */ /* 0x000fec0003800000 */
[----:B------:R-:W-:-:S13]  /*11d0*/  ISETP.GT.U32.AND P1, PT, R17, R16, PT ;  /* 0x000000101100720c */ /* 0x000fda0003f24070 */
[C---:B------:R-:W-:Y:S02]  /*11e0*/  @P1 LOP3.LUT R3, R17.reuse, 0x1, RZ, 0xc, !PT ;  /* 0x0000000111031812 */ /* 0x040fe400078e0cff */
[----:B------:R-:W-:-:S03]  /*11f0*/  @P1 LOP3.LUT R2, R17, 0x1, RZ, 0xc0, !PT ;  /* 0x0000000111021812 */ /* 0x000fc600078ec0ff */
[----:B------:R-:W-:Y:S02]  /*1200*/  @P1 IMAD.IADD R3, R8, 0x1, R3 ;  /* 0x0000000108031824 */ /* 0x000fe400078e0203 */
[----:B------:R-:W-:-:S03]  /*1210*/  @P1 IMAD.IADD R2, R11, 0x1, R2 ;  /* 0x000000010b021824 */ /* 0x000fc600078e0202 */
[----:B------:R-:W-:Y:S02]  /*1220*/  @P1 PRMT R8, R3, 0x7610, R8 ;  /* 0x0000761003081816 */ /* 0x000fe40000000008 */
[----:B------:R-:W-:-:S03]  /*1230*/  @P1 PRMT R11, R2, 0x7610, R11 ;  /* 0x00007610020b1816 */ /* 0x000fc6000000000b */
[----:B------:R-:W-:-:S05]  /*1240*/  @!P1 VIADD R3, R8, 0x1 ;  /* 0x0000000108039836 */ /* 0x000fca0000000000 */
[----:B------:R-:W-:Y:S01]  /*1250*/  @!P1 PRMT R8, R3, 0x7610, R8 ;  /* 0x0000761003089816 */ /* 0x000fe20000000008 */
[----:B------:R-:W-:Y:S06]  /*1260*/  BRA `(.L_x_18) ;  /* 0x0000000000547947 */ /* 0x000fec0003800000 */
.L_x_19:
[----:B------:R-:W-:Y:S01]  /*1270*/  SHF.R.U32.HI R2, RZ, 0x2, R19 ;  /* 0x00000002ff027819 */ /* 0x000fe20000011613 */
[----:B------:R-:W-:-:S03]  /*1280*/  IMAD.SHL.U32 R3, R4, 0x10, RZ ;  /* 0x0000001004037824 */ /* 0x000fc600078e00ff */
[----:B------:R-:W-:-:S05]  /*1290*/  LOP3.LUT R2, R2, R19, RZ, 0x3c, !PT ;  /* 0x0000001302027212 */ /* 0x000fca00078e3cff */
[----:B------:R-:W-:-:S05]  /*12a0*/  IMAD.SHL.U32 R5, R2, 0x2, RZ ;  /* 0x0000000202057824 */ /* 0x000fca00078e00ff */
[----:B------:R-:W-:-:S04]  /*12b0*/  LOP3.LUT R5, R2, R5, R3, 0x96, !PT ;  /* 0x0000000502057212 */ /* 0x000fc800078e9603 */
[----:B------:R-:W-:-:S05]  /*12c0*/  LOP3.LUT R5, R5, R4, RZ, 0x3c, !PT ;  /* 0x0000000405057212 */ /* 0x000fca00078e3cff */
[----:B------:R-:W-:-:S05]  /*12d0*/  IMAD.IADD R2, R5, 0x1, R6 ;  /* 0x0000000105027824 */ /* 0x000fca00078e0206 */
[----:B------:R-:W-:-:S04]  /*12e0*/  SHF.R.U32.HI R17, RZ, R9, R2 ;  /* 0x00000009ff117219 */ /* 0x000fc80000011602 */
        /* <DEDUP_REMOVED lines=12> */
[----:B------:R-:W-:-:S07]  /*13b0*/  @!P1 PRMT R8, R3, 0x7610, R8 ;  /* 0x0000761003089816 */ /* 0x000fce0000000008 */
.L_x_18:
[----:B------:R-:W-:Y:S05]  /*13c0*/  BSYNC.RECONVERGENT B3 ;  /* 0x0000000000037941 */ /* 0x000fea0003800200 */
.L_x_16:
[----:B------:R-:W-:Y:S01]  /*13d0*/  SHF.R.U32.HI R3, RZ, 0x2, R14 ;  /* 0x00000002ff037819 */ /* 0x000fe2000001160e */
[----:B------:R-:W-:Y:S01]  /*13e0*/  IMAD.SHL.U32 R2, R5, 0x10, RZ ;  /* 0x0000001005027824 */ /* 0x000fe200078e00ff */
[----:B------:R-:W-:Y:S02]  /*13f0*/  BSSY.RECONVERGENT B3, `(.L_x_20) ;  /* 0x000004a000037945 */ /* 0x000fe40003800200 */
[----:B------:R-:W-:-:S05]  /*1400*/  LOP3.LUT R3, R3, R14, RZ, 0x3c, !PT ;  /* 0x0000000e03037212 */ /* 0x000fca00078e3cff */
[----:B------:R-:W-:-:S05]  /*1410*/  IMAD.SHL.U32 R14, R3, 0x2, RZ ;  /* 0x00000002030e7824 */ /* 0x000fca00078e00ff */
[----:B------:R-:W-:-:S04]  /*1420*/  LOP3.LUT R2, R3, R14, R2, 0x96, !PT ;  /* 0x0000000e03027212 */ /* 0x000fc800078e9602 */
[----:B------:R-:W-:-:S04]  /*1430*/  LOP3.LUT R2, R2, R5, RZ, 0x3c, !PT ;  /* 0x0000000502027212 */ /* 0x000fc800078e3cff */
[----:B------:R-:W-:-:S04]  /*1440*/  IADD3 R14, PT, PT, R6, 0x587c5, R2 ;  /* 0x000587c5060e7810 */ /* 0x000fc80007ffe002 */
[----:B------:R-:W-:-:S04]  /*1450*/  SHF.R.U32.HI R17, RZ, R9, R14 ;  /* 0x00000009ff117219 */ /* 0x000fc8000001160e */
[----:B------:R-:W-:-:S13]  /*1460*/  ISETP.GT.U32.AND P1, PT, R17, R12, PT ;  /* 0x0000000c1100720c */ /* 0x000fda0003f24070 */
[----:B------:R-:W-:Y:S05]  /*1470*/  @P1 BRA `(.L_x_21) ;  /* 0x0000000000d41947 */ /* 0x000fea0003800000 */
[----:B------:R-:W-:-:S13]  /*1480*/  ISETP.GT.U32.AND P1, PT, R17, R16, PT ;  /* 0x000000101100720c */ /* 0x000fda0003f24070 */
[----:B------:R-:W-:Y:S05]  /*1490*/  @P1 BRA `(.L_x_22) ;  /* 0x0000000000581947 */ /* 0x000fea0003800000 */
[----:B------:R-:W-:Y:S01]  /*14a0*/  SHF.R.U32.HI R14, RZ, 0x2, R15 ;  /* 0x00000002ff0e7819 */ /* 0x000fe2000001160f */
[----:B------:R-:W-:-:S03]  /*14b0*/  IMAD.SHL.U32 R3, R2, 0x10, RZ ;  /* 0x0000001002037824 */ /* 0x000fc600078e00ff */
        /* <DEDUP_REMOVED lines=9> */
[----:B------:R-:W-:Y:S01]  /*1550*/  @!P1 VIADD R16, R8, 0x1 ;  /* 0x0000000108109836 */ /* 0x000fe20000000000 */
[C---:B------:R-:W-:Y:S02]  /*1560*/  @P1 LOP3.LUT R14, R15.reuse, 0x1, RZ, 0xc0, !PT ;  /* 0x000000010f0e1812 */ /* 0x040fe400078ec0ff */
[----:B------:R-:W-:Y:S02]  /*1570*/  @P1 LOP3.LUT R15, R15, 0x1, RZ, 0xc, !PT ;  /* 0x000000010f0f1812 */ /* 0x000fe400078e0cff */
[----:B------:R-:W-:Y:S01]  /*1580*/  @!P1 PRMT R8, R16, 0x7610, R8 ;  /* 0x0000761010089816 */ /* 0x000fe20000000008 */
[----:B------:R-:W-:-:S04]  /*1590*/  @P1 IMAD.IADD R14, R11, 0x1, R14 ;  /* 0x000000010b0e1824 */ /* 0x000fc800078e020e */
[----:B------:R-:W-:Y:S01]  /*15a0*/  @P1 IMAD.IADD R15, R8, 0x1, R15 ;  /* 0x00000001080f1824 */ /* 0x000fe200078e020f */
[----:B------:R-:W-:-:S04]  /*15b0*/  @P1 PRMT R11, R14, 0x7610, R11 ;  /* 0x000076100e0b1816 */ /* 0x000fc8000000000b */
[----:B------:R-:W-:Y:S01]  /*15c0*/  @P1 PRMT R8, R15, 0x7610, R8 ;  /* 0x000076100f081816 */ /* 0x000fe20000000008 */
[----:B------:R-:W-:Y:S06]  /*15d0*/  BRA `(.L_x_24) ;  /* 0x0000000000ac7947 */ /* 0x000fec0003800000 */
.L_x_23:
[----:B------:R-:W-:Y:S01]  /*15e0*/  VIADD R11, R11, 0x1 ;  /* 0x000000010b0b7836 */ /* 0x000fe20000000000 */
[----:B------:R-:W-:Y:S06]  /*15f0*/  BRA `(.L_x_24) ;  /* 0x0000000000a47947 */ /* 0x000fec0003800000 */
.L_x_22:
[----:B------:R-:W-:Y:S01]  /*1600*/  SHF.R.U32.HI R14, RZ, 0x2, R15 ;  /* 0x00000002ff0e7819 */ /* 0x000fe2000001160f */
[----:B------:R-:W-:-:S03]  /*1610*/  IMAD.SHL.U32 R3, R2, 0x10, RZ ;  /* 0x0000001002037824 */ /* 0x000fc600078e00ff */
[----:B------:R-:W-:-:S05]  /*1620*/  LOP3.LUT R14, R14, R15, RZ, 0x3c, !PT ;  /* 0x0000000f0e0e7212 */ /* 0x000fca00078e3cff */
[----:B------:R-:W-:-:S05]  /*1630*/  IMAD.SHL.U32 R15, R14, 0x2, RZ ;  /* 0x000000020e0f7824 */ /* 0x000fca00078e00ff */
[----:B------:R-:W-:Y:S02]  /*1640*/  LOP3.LUT R3, R14, R15, R3, 0x96, !PT ;  /* 0x0000000f0e037212 */ /* 0x000fe400078e9603 */
[----:B------:R-:W-:Y:S02]  /*1650*/  LOP3.LUT R14, R17, 0x1, RZ, 0xc0, !PT ;  /* 0x00000001110e7812 */ /* 0x000fe400078ec0ff */
[----:B------:R-:W-:Y:S02]  /*1660*/  LOP3.LUT R3, R3, R2, RZ, 0x3c, !PT ;  /* 0x0000000203037212 */ /* 0x000fe400078e3cff */
[----:B------:R-:W-:Y:S02]  /*1670*/  ISETP.NE.U32.AND P1, PT, R14, 0x1, PT ;  /* 0x000000010e00780c */ /* 0x000fe40003f25070 */
[----:B------:R-:W-:-:S04]  /*1680*/  IADD3 R18, PT, PT, R6, 0xb0f8a, R3 ;  /* 0x000b0f8a06127810 */ /* 0x000fc80007ffe003 */
[----:B------:R-:W-:-:S04]  /*1690*/  SHF.R.U32.HI R15, RZ, R9, R18 ;  /* 0x00000009ff0f7219 */ /* 0x000fc80000011612 */
[----:B------:R-:W-:-:S03]  /*16a0*/  ISETP.GE.U32.AND P2, PT, R15, R16, !P1 ;  /* 0x000000100f00720c */ /* 0x000fc60004f46070 */
[----:B------:R-:W-:-:S10]  /*16b0*/  @!P1 VIADD R14, R11, 0x1 ;  /* 0x000000010b0e9836 */ /* 0x000fd40000000000 */
[----:B------:R-:W-:-:S05]  /*16c0*/  @P2 IMAD.MOV R14, RZ, RZ, R11 ;  /* 0x000000ffff0e2224 */ /* 0x000fca00078e020b */
[----:B------:R-:W-:Y:S01]  /*16d0*/  @!P1 PRMT R11, R14, 0x7610, R11 ;  /* 0x000076100e0b9816 */ /* 0x000fe2000000000b */
[----:B------:R-:W-:Y:S06]  /*16e0*/  @!P1 BRA `(.L_x_24) ;  /* 0x0000000000689947 */ /* 0x000fec0003800000 */
        /* <DEDUP_REMOVED lines=12> */
.L_x_25:
[----:B------:R-:W-:Y:S01]  /*17b0*/  VIADD R11, R11, 0x1 ;  /* 0x000000010b0b7836 */ /* 0x000fe20000000000 */
[----:B------:R-:W-:Y:S06]  /*17c0*/  BRA `(.L_x_24) ;  /* 0x0000000000307947 */ /* 0x000fec0003800000 */
.L_x_21:
[----:B------:R-:W-:Y:S01]  /*17d0*/  SHF.R.U32.HI R14, RZ, 0x2, R15 ;  /* 0x00000002ff0e7819 */ /* 0x000fe2000001160f */
[----:B------:R-:W-:-:S03]  /*17e0*/  IMAD.SHL.U32 R3, R2, 0x10, RZ ;  /* 0x0000001002037824 */ /* 0x000fc600078e00ff */
[----:B------:R-:W-:-:S05]  /*17f0*/  LOP3.LUT R14, R14, R15, RZ, 0x3c, !PT ;  /* 0x0000000f0e0e7212 */ /* 0x000fca00078e3cff */
[----:B------:R-:W-:-:S05]  /*1800*/  IMAD.SHL.U32 R15, R14, 0x2, RZ ;  /* 0x000000020e0f7824 */ /* 0x000fca00078e00ff */
[----:B------:R-:W-:-:S04]  /*1810*/  LOP3.LUT R3, R14, R15, R3, 0x96, !PT ;  /* 0x0000000f0e037212 */ /* 0x000fc800078e9603 */
[----:B------:R-:W-:-:S04]  /*1820*/  LOP3.LUT R3, R3, R2, RZ, 0x3c, !PT ;  /* 0x0000000203037212 */ /* 0x000fc800078e3cff */
[----:B------:R-:W-:-:S04]  /*1830*/  IADD3 R14, PT, PT, R6, 0xb0f8a, R3 ;  /* 0x000b0f8a060e7810 */ /* 0x000fc80007ffe003 */
[----:B------:R-:W-:Y:S01]  /*1840*/  SHF.R.U32.HI R15, RZ, R9, R14 ;  /* 0x00000009ff0f7219 */ /* 0x000fe2000001160e */
[----:B------:R-:W-:-:S03]  /*1850*/  VIADD R14, R11, 0x1 ;  /* 0x000000010b0e7836 */ /* 0x000fc60000000000 */
[----:B------:R-:W-:-:S13]  /*1860*/  ISETP.GE.U32.AND P1, PT, R15, R16, PT ;  /* 0x000000100f00720c */ /* 0x000fda0003f26070 */
[----:B------:R-:W-:-:S05]  /*1870*/  @P1 IMAD.MOV R14, RZ, RZ, R11 ;  /* 0x000000ffff0e1224 */ /* 0x000fca00078e020b */
[----:B------:R-:W-:-:S07]  /*1880*/  PRMT R11, R14, 0x7610, R11 ;  /* 0x000076100e0b7816 */ /* 0x000fce000000000b */
.L_x_24:
[----:B------:R-:W-:Y:S05]  /*1890*/  BSYNC.RECONVERGENT B3 ;  /* 0x0000000000037941 */ /* 0x000fea0003800200 */
.L_x_20:
[----:B------:R-:W-:Y:S01]  /*18a0*/  VIADD R6, R6, 0x161f14 ;  /* 0x00161f1406067836 */ /* 0x000fe20000000000 */
[----:B------:R-:W-:Y:S06]  /*18b0*/  @P0 BRA `(.L_x_26) ;  /* 0xfffffff400700947 */ /* 0x000fec000383ffff */
[----:B------:R-:W-:Y:S05]  /*18c0*/  BSYNC.RECONVERGENT B0 ;  /* 0x0000000000007941 */ /* 0x000fea0003800200 */
.L_x_15:
[----:B------:R-:W-:-:S07]  /*18d0*/  VIADD R6, R6, 0xfff4f076 ;  /* 0xfff4f07606067836 */ /* 0x000fce0000000000 */
.L_x_14:
[----:B0-----:R-:W-:Y:S05]  /*18e0*/  BSYNC.RECONVERGENT B1 ;  /* 0x0000000000017941 */ /* 0x001fea0003800200 */
.L_x_13:
[----:B------:R-:W-:-:S04]  /*18f0*/  LOP3.LUT R10, R10, 0x1, RZ, 0xc0, !PT ;  /* 0x000000010a0a7812 */ /* 0x000fc800078ec0ff */
[----:B------:R-:W-:-:S13]  /*1900*/  ISETP.NE.U32.AND P0, PT, R10, 0x1, PT ;  /* 0x000000010a00780c */ /* 0x000fda0003f05070 */
[----:B------:R-:W-:Y:S05]  /*1910*/  @P0 BRA `(.L_x_12) ;  /* 0x00000004003c0947 */ /* 0x000fea0003800000 */
[----:B-----5:R-:W-:Y:S01]  /*1920*/  SHF.R.U32.HI R10, RZ, 0x2, R7 ;  /* 0x00000002ff0a7819 */ /* 0x020fe20000011607 */
[----:B------:R-:W0:Y:S03]  /*1930*/  LDC R5, c[0x0][0x398] ;  /* 0x0000e600ff057b82 */ /* 0x000e260000000800 */
[----:B------:R-:W-:Y:S01]  /*1940*/  LOP3.LUT R10, R10, R7, RZ, 0x3c, !PT ;  /* 0x000000070a0a7212 */ /* 0x000fe200078e3cff */
[----:B------:R-:W-:-:S04]  /*1950*/  IMAD.SHL.U32 R7, R3, 0x10, RZ ;  /* 0x0000001003077824 */ /* 0x000fc800078e00ff */
[----:B------:R-:W1:Y:S01]  /*1960*/  LDC R2, c[0x0][0x390] ;  /* 0x0000e400ff027b82 */ /* 0x000e620000000800 */
[----:B------:R-:W-:-:S05]  /*1970*/  IMAD.SHL.U32 R9, R10, 0x2, RZ ;  /* 0x000000020a097824 */ /* 0x000fca00078e00ff */
[----:B------:R-:W-:-:S04]  /*1980*/  LOP3.LUT R10, R10, R9, R7, 0x96, !PT ;  /* 0x000000090a0a7212 */ /* 0x000fc800078e9607 */
[----:B------:R-:W-:-:S04]  /*1990*/  LOP3.LUT R9, R10, R3, RZ, 0x3c, !PT ;  /* 0x000000030a097212 */ /* 0x000fc800078e3cff */
[----:B------:R-:W-:-:S04]  /*19a0*/  IADD3 R10, PT, PT, R6, 0x587c5, R9 ;  /* 0x000587c5060a7810 */ /* 0x000fc80007ffe009 */
[----:B0-----:R-:W-:-:S04]  /*19b0*/  SHF.R.U32.HI R3, RZ, R5, R10 ;  /* 0x00000005ff037219 */ /* 0x001fc8000001160a */
[----:B-1----:R-:W-:-:S13]  /*19c0*/  ISETP.GT.U32.AND P0, PT, R3, R2, PT ;  /* 0x000000020300720c */ /* 0x002fda0003f04070 */
[----:B------:R-:W-:Y:S05]  /*19d0*/  @P0 BRA `(.L_x_27) ;  /* 0x0000000000d80947 */ /* 0x000fea0003800000 */
[----:B------:R-:W0:Y:S02]  /*19e0*/  LDC R10, c[0x0][0x38c] ;  /* 0x0000e300ff0a7b82 */ /* 0x000e240000000800 */
[----:B0-----:R-:W-:-:S13]  /*19f0*/  ISETP.GT.U32.AND P0, PT, R3, R10, PT ;  /* 0x0000000a0300720c */ /* 0x001fda0003f04070 */
[----:B------:R-:W-:Y:S05]  /*1a00*/  @P0 BRA `(.L_x_28) ;  /* 0x0000000000580947 */ /* 0x000fea0003800000 */
[----:B------:R-:W-:-:S04]  /*1a10*/  SHF.R.U32.HI R3, RZ, 0x2, R4 ;  /* 0x00000002ff037819 */ /* 0x000fc80000011604 */
[----:B------:R-:W-:Y:S01]  /*1a20*/  LOP3.LUT R3, R3, R4, RZ, 0x3c, !PT ;  /* 0x0000000403037212 */ /* 0x000fe200078e3cff */
[----:B------:R-:W-:-:S04]  /*1a30*/  IMAD.SHL.U32 R4, R9, 0x10, RZ ;  /* 0x0000001009047824 */ /* 0x000fc800078e00ff */
        /* <DEDUP_REMOVED lines=17> */
.L_x_29:
[----:B------:R-:W-:Y:S01]  /*1b50*/  VIADD R11, R11, 0x1 ;  /* 0x000000010b0b7836 */ /* 0x000fe20000000000 */
[----:B------:R-:W-:Y:S06]  /*1b60*/  BRA `(.L_x_12) ;  /* 0x0000000000a87947 */ /* 0x000fec0003800000 */
.L_x_28:
[----:B------:R-:W-:Y:S02]  /*1b70*/  SHF.R.U32.HI R7, RZ, 0x2, R4 ;  /* 0x00000002ff077819 */ /* 0x000fe40000011604 */
[----:B------:R-:W-:Y:S02]  /*1b80*/  LOP3.LUT R3, R3, 0x1, RZ, 0xc0, !PT ;  /* 0x0000000103037812 */ /* 0x000fe400078ec0ff */
[----:B------:R-:W-:Y:S01]  /*1b90*/  LOP3.LUT R7, R7, R4, RZ, 0x3c, !PT ;  /* 0x0000000407077212 */ /* 0x000fe200078e3cff */
[----:B------:R-:W-:Y:S01]  /*1ba0*/  IMAD.SHL.U32 R4, R9, 0x10, RZ ;  /* 0x0000001009047824 */ /* 0x000fe200078e00ff */
[----:B------:R-:W-:-:S03]  /*1bb0*/  ISETP.NE.U32.AND P0, PT, R3, 0x1, PT ;  /* 0x000000010300780c */ /* 0x000fc60003f05070 */
[----:B------:R-:W-:-:S05]  /*1bc0*/  IMAD.SHL.U32 R12, R7, 0x2, RZ ;  /* 0x00000002070c7824 */ /* 0x000fca00078e00ff */
[----:B------:R-:W-:-:S04]  /*1bd0*/  LOP3.LUT R4, R7, R12, R4, 0x96, !PT ;  /* 0x0000000c07047212 */ /* 0x000fc800078e9604 */
[----:B------:R-:W-:Y:S01]  /*1be0*/  LOP3.LUT R9, R4, R9, RZ, 0x3c, !PT ;  /* 0x0000000904097212 */ /* 0x000fe200078e3cff */
[----:B------:R-:W-:-:S03]  /*1bf0*/  @!P0 VIADD R3, R11, 0x1 ;  /* 0x000000010b038836 */ /* 0x000fc60000000000 */
[----:B------:R-:W-:-:S04]  /*1c00*/  IADD3 R6, PT, PT, R6, 0xb0f8a, R9 ;  /* 0x000b0f8a06067810 */ /* 0x000fc80007ffe009 */
[----:B------:R-:W-:-:S04]  /*1c10*/  SHF.R.U32.HI R5, RZ, R5, R6 ;  /* 0x00000005ff057219 */ /* 0x000fc80000011606 */
[----:B------:R-:W-:-:S13]  /*1c20*/  ISETP.GE.U32.AND P1, PT, R5, R10, !P0 ;  /* 0x0000000a0500720c */ /* 0x000fda0004726070 */
        /* <DEDUP_REMOVED lines=15> */
.L_x_30:
[----:B------:R-:W-:Y:S01]  /*1d20*/  VIADD R11, R11, 0x1 ;  /* 0x000000010b0b7836 */ /* 0x000fe20000000000 */
[----:B------:R-:W-:Y:S06]  /*1d30*/  BRA `(.L_x_12) ;  /* 0x0000000000347947 */ /* 0x000fec0003800000 */
.L_x_27:
[----:B------:R-:W-:Y:S01]  /*1d40*/  SHF.R.U32.HI R3, RZ, 0x2, R4 ;  /* 0x00000002ff037819 */ /* 0x000fe20000011604 */
[----:B------:R-:W-:Y:S01]  /*1d50*/  IMAD.SHL.U32 R2, R9, 0x10, RZ ;  /* 0x0000001009027824 */ /* 0x000fe200078e00ff */
[----:B------:R-:W0:Y:S02]  /*1d60*/  LDCU UR6, c[0x0][0x38c] ;  /* 0x00007180ff0677ac */ /* 0x000e240008000800 */
[----:B------:R-:W-:-:S05]  /*1d70*/  LOP3.LUT R3, R3, R4, RZ, 0x3c, !PT ;  /* 0x0000000403037212 */ /* 0x000fca00078e3cff */
[----:B------:R-:W-:-:S05]  /*1d80*/  IMAD.SHL.U32 R4, R3, 0x2, RZ ;  /* 0x0000000203047824 */ /* 0x000fca00078e00ff */
[----:B------:R-:W-:-:S04]  /*1d90*/  LOP3.LUT R2, R3, R4, R2, 0x96, !PT ;  /* 0x0000000403027212 */ /* 0x000fc800078e9602 */
[----:B------:R-:W-:Y:S01]  /*1da0*/  LOP3.LUT R9, R2, R9, RZ, 0x3c, !PT ;  /* 0x0000000902097212 */ /* 0x000fe200078e3cff */
[----:B------:R-:W-:-:S03]  /*1db0*/  VIADD R2, R11, 0x1 ;  /* 0x000000010b027836 */ /* 0x000fc60000000000 */
[----:B------:R-:W-:-:S04]  /*1dc0*/  IADD3 R6, PT, PT, R6, 0xb0f8a, R9 ;  /* 0x000b0f8a06067810 */ /* 0x000fc80007ffe009 */
[----:B------:R-:W-:-:S04]  /*1dd0*/  SHF.R.U32.HI R6, RZ, R5, R6 ;  /* 0x00000005ff067219 */ /* 0x000fc80000011606 */
[----:B0-----:R-:W-:-:S13]  /*1de0*/  ISETP.GE.U32.AND P0, PT, R6, UR6, PT ;  /* 0x0000000606007c0c */ /* 0x001fda000bf06070 */
[----:B------:R-:W-:-:S05]  /*1df0*/  @P0 IMAD.MOV R2, RZ, RZ, R11 ;  /* 0x000000ffff020224 */ /* 0x000fca00078e020b */
[----:B------:R-:W-:-:S07]  /*1e00*/  PRMT R11, R2, 0x7610, R11 ;  /* 0x00007610020b7816 */ /* 0x000fce000000000b */
.L_x_12:
[----:B0-----:R-:W-:Y:S05]  /*1e10*/  BSYNC.RECONVERGENT B2 ;  /* 0x0000000000027941 */ /* 0x001fea0003800200 */
.L_x_11:
[----:B-----5:R-:W0:Y:S01]  /*1e20*/  LDC.64 R2, c[0x0][0x3a0] ;  /* 0x0000e800ff027b82 */ /* 0x020e220000000a00 */
[----:B------:R-:W-:Y:S01]  /*1e30*/  PRMT R11, R11, 0x5410, R8 ;  /* 0x000054100b0b7816 */ /* 0x000fe20000000008 */
[----:B0-----:R-:W-:-:S05]  /*1e40*/  IMAD.WIDE R2, R0, 0x4, R2 ;  /* 0x0000000400027825 */ /* 0x001fca00078e0202 */
[----:B------:R-:W-:Y:S01]  /*1e50*/  STG.E desc[UR4][R2.64], R11 ;  /* 0x0000000b02007986 */ /* 0x000fe2000c101904 */
[----:B------:R-:W-:Y:S05]  /*1e60*/  EXIT ;  /* 0x000000000000794d */ /* 0x000fea0003800000 */
.L_x_31:
[----:B------:R-:W-:-:S00]  /*1e70*/  BRA `(.L_x_31) ;  /* 0xfffffffc00fc7947 */ /* 0x000fc0000383ffff */
[----:B------:R-:W-:-:S00]  /*1e80*/  NOP ;  /* 0x0000000000007918 */ /* 0x000fc00000000000 */
[----:B------:R-:W-:-:S00]  /*1e90*/  NOP ;  /* 0x0000000000007918 */ /* 0x000fc00000000000 */
[----:B------:R-:W-:-:S00]  /*1ea0*/  NOP ;  /* 0x0000000000007918 */ /* 0x000fc00000000000 */
[----:B------:R-:W-:-:S00]  /*1eb0*/  NOP ;  /* 0x0000000000007918 */ /* 0x000fc00000000000 */
[----:B------:R-:W-:-:S00]  /*1ec0*/  NOP ;  /* 0x0000000000007918 */ /* 0x000fc00000000000 */
[----:B------:R-:W-:-:S00]  /*1ed0*/  NOP ;  /* 0x0000000000007918 */ /* 0x000fc00000000000 */
[----:B------:R-:W-:-:S00]  /*1ee0*/  NOP ;  /* 0x0000000000007918 */ /* 0x000fc00000000000 */
[----:B------:R-:W-:-:S00]  /*1ef0*/  NOP ;  /* 0x0000000000007918 */ /* 0x000fc00000000000 */
.L_x_41:


//--------------------- .text._Z12setup_kernelP17curandStateXORWOWPx --------------------------
	.section	.text._Z12setup_kernelP17curandStateXORWOWPx,"ax",@progbits
	.align	128
        .global         _Z12setup_kernelP17curandStateXORWOWPx
        .type           _Z12setup_kernelP17curandStateXORWOWPx,@function
        .size           _Z12setup_kernelP17curandStateXORWOWPx,(.L_x_42 - _Z12setup_kernelP17curandStateXORWOWPx)
        .other          _Z12setup_kernelP17curandStateXORWOWPx,@"STO_CUDA_ENTRY STV_DEFAULT"
_Z12setup_kernelP17curandStateXORWOWPx:
.text._Z12setup_kernelP17curandStateXORWOWPx:
[----:B------:R-:W-:Y:S01]  /*0000*/  LDC R1, c[0x0][0x37c] ;  /* 0x0000df00ff017b82 */ /* 0x000fe20000000800 */
[----:B------:R-:W0:Y:S07]  /*0010*/  S2R R11, SR_TID.X ;  /* 0x00000000000b7919 */ /* 0x000e2e0000002100 */
[----:B------:R-:W1:Y:S01]  /*0020*/  LDC.64 R2, c[0x0][0x380] ;  /* 0x0000e000ff027b82 */ /* 0x000e620000000a00 */
[----:B------:R-:W2:Y:S01]  /*0030*/  LDCU.64 UR4, c[0x0][0x358] ;  /* 0x00006b00ff0477ac */ /* 0x000ea20008000a00 */
[----:B------:R-:W-:Y:S01]  /*0040*/  IMAD.MOV.U32 R4, RZ, RZ, 0x3198c20f ;  /* 0x3198c20fff047424 */ /* 0x000fe200078e00ff */
[----:B------:R-:W0:Y:S01]  /*0050*/  S2R R0, SR_CTAID.X ;  /* 0x0000000000007919 */ /* 0x000e220000002500 */
[----:B------:R-:W-:Y:S01]  /*0060*/  IMAD.MOV.U32 R5, RZ, RZ, 0x5efdb30c ;  /* 0x5efdb30cff057424 */ /* 0x000fe200078e00ff */
[----:B------:R-:W-:Y:S01]  /*0070*/  BSSY.RECONVERGENT B0, `(.L_x_32) ;  /* 0x00000e3000007945 */ /* 0x000fe20003800200 */
[----:B------:R-:W-:-:S02]  /*0080*/  IMAD.MOV.U32 R6, RZ, RZ, 0x423bb012 ;  /* 0x423bb012ff067424 */ /* 0x000fc400078e00ff */
[----:B------:R-:W-:Y:S02]  /*0090*/  IMAD.MOV.U32 R7, RZ, RZ, -0x75bd8fc ;  /* 0xf8a42704ff077424 */ /* 0x000fe400078e00ff */
[----:B------:R-:W-:Y:S02]  /*00a0*/  IMAD.MOV.U32 R8, RZ, RZ, -0x23270784 ;  /* 0xdcd8f87cff087424 */ /* 0x000fe400078e00ff */
[----:B------:R-:W-:Y:S02]  /*00b0*/  IMAD.MOV.U32 R9, RZ, RZ, 0x57fa2510 ;  /* 0x57fa2510ff097424 */ /* 0x000fe400078e00ff */
[----:B0-----:R-:W-:-:S04]  /*00c0*/  IMAD R11, R0, 0x20, R11 ;  /* 0x00000020000b7824 */ /* 0x001fc800078e020b */
[C---:B-1----:R-:W-:Y:S01]  /*00d0*/  IMAD.WIDE R2, R11.reuse, 0x30, R2 ;  /* 0x000000300b027825 */ /* 0x042fe200078e0202 */
[----:B------:R-:W-:-:S04]  /*00e0*/  ISETP.NE.AND P0, PT, R11, RZ, PT ;  /* 0x000000ff0b00720c */ /* 0x000fc80003f05270 */
[----:B--2---:R0:W-:Y:S04]  /*00f0*/  STG.E.64 desc[UR4][R2.64], R4 ;  /* 0x0000000402007986 */ /* 0x0041e8000c101b04 */
[----:B------:R0:W-:Y:S04]  /*0100*/  STG.E.64 desc[UR4][R2.64+0x8], R6 ;  /* 0x0000080602007986 */ /* 0x0001e8000c101b04 */
[----:B------:R0:W-:Y:S01]  /*0110*/  STG.E.64 desc[UR4][R2.64+0x10], R8 ;  /* 0x0000100802007986 */ /* 0x0001e2000c101b04 */
[----:B------:R-:W-:Y:S05]  /*0120*/  @!P0 BRA `(.L_x_33) ;  /* 0x0000000c005c8947 */ /* 0x000fea0003800000 */
[----:B------:R-:W-:Y:S01]  /*0130*/  SHF.R.S32.HI R10, RZ, 0x1f, R11 ;  /* 0x0000001fff0a7819 */ /* 0x000fe2000001140b */
[----:B------:R-:W-:-:S07]  /*0140*/  IMAD.MOV.U32 R12, RZ, RZ, RZ ;  /* 0x000000ffff0c7224 */ /* 0x000fce00078e00ff */
.L_x_39:
[----:B0-----:R-:W-:Y:S01]  /*0150*/  LOP3.LUT R2, R11, 0x3, RZ, 0xc0, !PT ;  /* 0x000000030b027812 */ /* 0x001fe200078ec0ff */
[----:B------:R-:W-:Y:S03]  /*0160*/  BSSY.RECONVERGENT B1, `(.L_x_34) ;  /* 0x00000cd000017945 */ /* 0x000fe60003800200 */
[----:B------:R-:W-:-:S04]  /*0170*/  ISETP.NE.U32.AND P0, PT, R2, RZ, PT ;  /* 0x000000ff0200720c */ /* 0x000fc80003f05070 */
[----:B------:R-:W-:-:S13]  /*0180*/  ISETP.NE.AND.EX P0, PT, RZ, RZ, PT, P0 ;  /* 0x000000ffff00720c */ /* 0x000fda0003f05300 */
[----:B------:R-:W-:Y:S05]  /*0190*/  @!P0 BRA `(.L_x_35) ;  /* 0x0000000c00248947 */ /* 0x000fea0003800000 */
[----:B------:R-:W0:Y:S01]  /*01a0*/  LDC.64 R4, c[0x4][RZ] ;  /* 0x01000000ff047b82 */ /* 0x000e220000000a00 */
[----:B------:R-:W-:Y:S02]  /*01b0*/  IMAD.MOV.U32 R13, RZ, RZ, RZ ;  /* 0x000000ffff0d7224 */ /* 0x000fe400078e00ff */
[----:B0-----:R-:W-:-:S07]  /*01c0*/  IMAD.WIDE.U32 R4, R12, 0xc80, R4 ;  /* 0x00000c800c047825 */ /* 0x001fce00078e0004 */
.L_x_38:
[----:B0-----:R-:W-:Y:S01]  /*01d0*/  IMAD.MOV.U32 R14, RZ, RZ, RZ ;  /* 0x000000ffff0e7224 */ /* 0x001fe200078e00ff */
[----:B------:R-:W-:Y:S01]  /*01e0*/  CS2R R6, SRZ ;  /* 0x0000000000067805 */ /* 0x000fe2000001ff00 */
[----:B------:R-:W-:Y:S01]  /*01f0*/  IMAD.MOV.U32 R16, RZ, RZ, RZ ;  /* 0x000000ffff107224 */ /* 0x000fe200078e00ff */
[----:B------:R-:W-:-:S07]  /*0200*/  CS2R R2, SRZ ;  /* 0x0000000000027805 */ /* 0x000fce000001ff00 */
.L_x_37:
[----:B------:R-:W0:Y:S01]  /*0210*/  S2R R15, SR_TID.X ;  /* 0x00000000000f7919 */ /* 0x000e220000002100 */
[----:B------:R-:W1:Y:S01]  /*0220*/  LDC.64 R8, c[0x0][0x380] ;  /* 0x0000e000ff087b82 */ /* 0x000e620000000a00 */
[----:B0-----:R-:W-:-:S04]  /*0230*/  IMAD R17, R0, 0x20, R15 ;  /* 0x0000002000117824 */ /* 0x001fc800078e020f */
[----:B-1----:R-:W-:-:S04]  /*0240*/  IMAD.WIDE R8, R17, 0x30, R8 ;  /* 0x0000003011087825 */ /* 0x002fc800078e0208 */
[----:B------:R-:W-:-:S05]  /*0250*/  IMAD.WIDE.U32 R8, R16, 0x4, R8 ;  /* 0x0000000410087825 */ /* 0x000fca00078e0008 */
[----:B------:R0:W5:Y:S01]  /*0260*/  LDG.E R17, desc[UR4][R8.64+0x4] ;  /* 0x0000040408117981 */ /* 0x000162000c1e1900 */
[----:B------:R-:W-:-:S07]  /*0270*/  IMAD.MOV.U32 R18, RZ, RZ, RZ ;  /* 0x000000ffff127224 */ /* 0x000fce00078e00ff */
.L_x_36:
[----:B-----5:R-:W-:Y:S01]  /*0280*/  SHF.R.U32.HI R22, RZ, R18, R17 ;  /* 0x00000012ff167219 */ /* 0x020fe20000011611 */
[----:B0-----:R-:W-:-:S03]  /*0290*/  IMAD.SHL.U32 R9, R16, 0x20, RZ ;  /* 0x0000002010097824 */ /* 0x001fc600078e00ff */
[----:B------:R-:W-:Y:S01]  /*02a0*/  LOP3.LUT R19, R22, 0x1, RZ, 0xc0, !PT ;  /* 0x0000000116137812 */ /* 0x000fe200078ec0ff */
[----:B------:R-:W-:-:S03]  /*02b0*/  IMAD.IADD R8, R9, 0x1, R18 ;  /* 0x0000000109087824 */ /* 0x000fc600078e0212 */
[----:B------:R-:W-:Y:S01]  /*02c0*/  ISETP.NE.U32.AND P0, PT, R19, 0x1, PT ;  /* 0x000000011300780c */ /* 0x000fe20003f05070 */
[----:B------:R-:W-:-:S03]  /*02d0*/  IMAD R9, R8, 0x5, RZ ;  /* 0x0000000508097824 */ /* 0x000fc600078e02ff */
[----:B------:R-:W-:Y:S01]  /*02e0*/  R2P PR, R22, 0x7e ;  /* 0x0000007e16007804 */ /* 0x000fe20000000000 */
[----:B------:R-:W-:-:S08]  /*02f0*/  IMAD.WIDE.U32 R8, R9, 0x4, R4 ;  /* 0x0000000409087825 */ /* 0x000fd000078e0004 */
[----:B------:R-:W2:Y:S04]  /*0300*/  @!P0 LDG.E R19, desc[UR4][R8.64] ;  /* 0x0000000408138981 */ /* 0x000ea8000c1e1900 */
[----:B------:R-:W3:Y:S04]  /*0310*/  @!P0 LDG.E R20, desc[UR4][R8.64+0x10] ;  /* 0x0000100408148981 */ /* 0x000ee8000c1e1900 */
[----:B------:R-:W4:Y:S04]  /*0320*/  @P1 LDG.E R21, desc[UR4][R8.64+0x14] ;  /* 0x0000140408151981 */ /* 0x000f28000c1e1900 */
[----:B------:R-:W4:Y:S04]  /*0330*/  @P2 LDG.E R23, desc[UR4][R8.64+0x28] ;  /* 0x0000280408172981 */ /* 0x000f28000c1e1900 */
[----:B------:R-:W4:Y:S04]  /*0340*/  @P1 LDG.E R24, desc[UR4][R8.64+0x24] ;  /* 0x0000240408181981 */ /* 0x000f28000c1e1900 */
[----:B------:R-:W4:Y:S04]  /*0350*/  @P2 LDG.E R26, desc[UR4][R8.64+0x38] ;  /* 0x00003804081a2981 */ /* 0x000f28000c1e1900 */
[----:B------:R-:W4:Y:S04]  /*0360*/  @P3 LDG.E R25, desc[UR4][R8.64+0x3c] ;  /* 0x00003c0408193981 */ /* 0x000f28000c1e1900 */
[----:B------:R-:W4:Y:S01]  /*0370*/  @P4 LDG.E R27, desc[UR4][R8.64+0x50] ;  /* 0x00005004081b4981 */ /* 0x000f22000c1e1900 */
[----:B--2---:R-:W-:-:S03]  /*0380*/  @!P0 LOP3.LUT R14, R14, R19, RZ, 0x3c, !PT ;  /* 0x000000130e0e8212 */ /* 0x004fc600078e3cff */
[----:B------:R-:W2:Y:S01]  /*0390*/  @!P0 LDG.E R19, desc[UR4][R8.64+0x4] ;  /* 0x0000040408138981 */ /* 0x000ea2000c1e1900 */
[----:B---3--:R-:W-:-:S03]  /*03a0*/  @!P0 LOP3.LUT R7, R7, R20, RZ, 0x3c, !PT ;  /* 0x0000001407078212 */ /* 0x008fc600078e3cff */
[----:B------:R-:W3:Y:S01]  /*03b0*/  @!P0 LDG.E R20, desc[UR4][R8.64+0x8] ;  /* 0x0000080408148981 */ /* 0x000ee2000c1e1900 */
[----:B----4-:R-:W-:-:S03]  /*03c0*/  @P1 LOP3.LUT R14, R14, R21, RZ, 0x3c, !PT ;  /* 0x000000150e0e1212 */ /* 0x010fc600078e3cff */
[----:B------:R-:W4:Y:S01]  /*03d0*/  @!P0 LDG.E R21, desc[UR4][R8.64+0xc] ;  /* 0x00000c0408158981 */ /* 0x000f22000c1e1900 */
[----:B------:R-:W-:-:S03]  /*03e0*/  @P2 LOP3.LUT R14, R14, R23, RZ, 0x3c, !PT ;  /* 0x000000170e0e2212 */ /* 0x000fc600078e3cff */
[----:B------:R-:W4:Y:S01]  /*03f0*/  @P1 LDG.E R23, desc[UR4][R8.64+0x18] ;  /* 0x0000180408171981 */ /* 0x000f22000c1e1900 */
[----:B------:R-:W-:-:S03]  /*0400*/  @P1 LOP3.LUT R7, R7, R24, RZ, 0x3c, !PT ;  /* 0x0000001807071212 */ /* 0x000fc600078e3cff */
[----:B------:R-:W4:Y:S01]  /*0410*/  @P2 LDG.E R24, desc[UR4][R8.64+0x30] ;  /* 0x0000300408182981 */ /* 0x000f22000c1e1900 */
[----:B--2---:R-:W-:-:S03]  /*0420*/  @!P0 LOP3.LUT R2, R2, R19, RZ, 0x3c, !PT ;  /* 0x0000001302028212 */ /* 0x004fc600078e3cff */
[----:B------:R-:W2:Y:S01]  /*0430*/  @P1 LDG.E R19, desc[UR4][R8.64+0x20] ;  /* 0x0000200408131981 */ /* 0x000ea2000c1e1900 */
[----:B---3--:R-:W-:-:S03]  /*0440*/  @!P0 LOP3.LUT R3, R3, R20, RZ, 0x3c, !PT ;  /* 0x0000001403038212 */ /* 0x008fc600078e3cff */
[----:B------:R-:W3:Y:S01]  /*0450*/  @P1 LDG.E R20, desc[UR4][R8.64+0x1c] ;  /* 0x00001c0408141981 */ /* 0x000ee2000c1e1900 */
[----:B----4-:R-:W-:-:S03]  /*0460*/  @!P0 LOP3.LUT R6, R6, R21, RZ, 0x3c, !PT ;  /* 0x0000001506068212 */ /* 0x010fc600078e3cff */
[----:B------:R-:W4:Y:S01]  /*0470*/  @P2 LDG.E R21, desc[UR4][R8.64+0x2c] ;  /* 0x00002c0408152981 */ /* 0x000f22000c1e1900 */
[----:B------:R-:W-:-:S03]  /*0480*/  @P1 LOP3.LUT R2, R2, R23, RZ, 0x3c, !PT ;  /* 0x0000001702021212 */ /* 0x000fc600078e3cff */
[----:B------:R-:W4:Y:S01]  /*0490*/  @P2 LDG.E R23, desc[UR4][R8.64+0x34] ;  /* 0x0000340408172981 */ /* 0x000f22000c1e1900 */
[----:B------:R-:W-:-:S03]  /*04a0*/  @P2 LOP3.LUT R7, R7, R26, RZ, 0x3c, !PT ;  /* 0x0000001a07072212 */ /* 0x000fc600078e3cff */
[----:B------:R-:W4:Y:S01]  /*04b0*/  @P3 LDG.E R26, desc[UR4][R8.64+0x4c] ;  /* 0x00004c04081a3981 */ /* 0x000f22000c1e1900 */
[----:B------:R-:W-:-:S03]  /*04c0*/  @P3 LOP3.LUT R14, R14, R25, RZ, 0x3c, !PT ;  /* 0x000000190e0e3212 */ /* 0x000fc600078e3cff */
[----:B------:R-:W4:Y:S01]  /*04d0*/  @P5 LDG.E R25, desc[UR4][R8.64+0x64] ;  /* 0x0000640408195981 */ /* 0x000f22000c1e1900 */
[----:B--2---:R-:W-:-:S03]  /*04e0*/  @P1 LOP3.LUT R6, R6, R19, RZ, 0x3c, !PT ;  /* 0x0000001306061212 */ /* 0x004fc600078e3cff */
[----:B------:R-:W2:Y:S01]  /*04f0*/  @P3 LDG.E R19, desc[UR4][R8.64+0x40] ;  /* 0x0000400408133981 */ /* 0x000ea2000c1e1900 */
[----:B---3--:R-:W-:-:S03]  /*0500*/  @P1 LOP3.LUT R3, R3, R20, RZ, 0x3c, !PT ;  /* 0x0000001403031212 */ /* 0x008fc600078e3cff */
[----:B------:R-:W3:Y:S01]  /*0510*/  @P3 LDG.E R20, desc[UR4][R8.64+0x44] ;  /* 0x0000440408143981 */ /* 0x000ee2000c1e1900 */
[----:B------:R-:W-:-:S03]  /*0520*/  @P2 LOP3.LUT R3, R3, R24, RZ, 0x3c, !PT ;  /* 0x0000001803032212 */ /* 0x000fc600078e3cff */
[----:B------:R-:W3:Y:S01]  /*0530*/  @P4 LDG.E R24, desc[UR4][R8.64+0x58] ;  /* 0x0000580408184981 */ /* 0x000ee2000c1e1900 */
[----:B----4-:R-:W-:Y:S02]  /*0540*/  @P2 LOP3.LUT R2, R2, R21, RZ, 0x3c, !PT ;  /* 0x0000001502022212 */ /* 0x010fe400078e3cff */
[----:B------:R-:W-:Y:S01]  /*0550*/  @P2 LOP3.LUT R6, R6, R23, RZ, 0x3c, !PT ;  /* 0x0000001706062212 */ /* 0x000fe200078e3cff */
[----:B------:R-:W4:Y:S04]  /*0560*/  @P3 LDG.E R21, desc[UR4][R8.64+0x48] ;  /* 0x0000480408153981 */ /* 0x000f28000c1e1900 */
[----:B------:R-:W4:Y:S01]  /*0570*/  @P4 LDG.E R23, desc[UR4][R8.64+0x54] ;  /* 0x0000540408174981 */ /* 0x000f22000c1e1900 */
[----:B------:R-:W-:Y:S02]  /*0580*/  @P4 LOP3.LUT R14, R14, R27, RZ, 0x3c, !PT ;  /* 0x0000001b0e0e4212 */ /* 0x000fe400078e3cff */
[----:B------:R-:W-:-:S02]  /*0590*/  @P3 LOP3.LUT R7, R7, R26, RZ, 0x3c, !PT ;  /* 0x0000001a07073212 */ /* 0x000fc400078e3cff */
        /* <DEDUP_REMOVED lines=9> */
[----:B----4-:R-:W-:-:S03]  /*0630*/  @P3 LOP3.LUT R6, R6, R21, RZ, 0x3c, !PT ;  /* 0x0000001506063212 */ /* 0x010fc600078e3cff */
[----:B------:R-:W4:Y:S01]  /*0640*/  @P5 LDG.E R21, desc[UR4][R8.64+0x68] ;  /* 0x0000680408155981 */ /* 0x000f22000c1e1900 */
[----:B------:R-:W-:-:S03]  /*0650*/  @P4 LOP3.LUT R2, R2, R23, RZ, 0x3c, !PT ;  /* 0x0000001702024212 */ /* 0x000fc600078e3cff */
[----:B------:R-:W4:Y:S01]  /*0660*/  @P5 LDG.E R23, desc[UR4][R8.64+0x70] ;  /* 0x0000700408175981 */ /* 0x000f22000c1e1900 */
[----:B------:R-:W-:Y:S02]  /*0670*/  LOP3.LUT P0, RZ, R22, 0x80, RZ, 0xc0, !PT ;  /* 0x0000008016ff7812 */ /* 0x000fe4000780c0ff */
[----:B------:R-:W-:Y:S02]  /*0680*/  @P4 LOP3.LUT R7, R7, R26, RZ, 0x3c, !PT ;  /* 0x0000001a07074212 */ /* 0x000fe400078e3cff */
[----:B------:R-:W-:Y:S02]  /*0690*/  @P6 LOP3.LUT R14, R14, R25, RZ, 0x3c, !PT ;  /* 0x000000190e0e6212 */ /* 0x000fe400078e3cff */
[----:B------:R-:W4:Y:S07]  /*06a0*/  @P6 LDG.E R25, desc[UR4][R8.64+0x7c] ;  /* 0x00007c0408196981 */ /* 0x000f2e000c1e1900 */
[----:B------:R-:W4:Y:S04]  /*06b0*/  @P0 LDG.E R27, desc[UR4][R8.64+0x8c] ;  /* 0x00008c04081b0981 */ /* 0x000f28000c1e1900 */
[----:B------:R-:W4:Y:S04]  /*06c0*/  @P0 LDG.E R26, desc[UR4][R8.64+0x94] ;  /* 0x00009404081a0981 */ /* 0x000f28000c1e1900 */
        /* <DEDUP_REMOVED lines=11> */
[----:B------:R-:W-:Y:S02]  /*0780*/  @P6 LOP3.LUT R2, R2, R25, RZ, 0x3c, !PT ;  /* 0x0000001902026212 */ /* 0x000fe400078e3cff */
[----:B------:R-:W-:Y:S02]  /*0790*/  @P0 LOP3.LUT R14, R14, R27, RZ, 0x3c, !PT ;  /* 0x0000001b0e0e0212 */ /* 0x000fe400078e3cff */
[----:B--2---:R-:W-:Y:S02]  /*07a0*/  @P6 LOP3.LUT R6, R6, R19, RZ, 0x3c, !PT ;  /* 0x0000001306066212 */ /* 0x004fe400078e3cff */
[----:B---3--:R-:W-:Y:S02]  /*07b0*/  @P6 LOP3.LUT R3, R3, R20, RZ, 0x3c, !PT ;  /* 0x0000001403036212 */ /* 0x008fe400078e3cff */
[----:B------:R-:W-:Y:S02]  /*07c0*/  @P6 LOP3.LUT R7, R7, R24, RZ, 0x3c, !PT ;  /* 0x0000001807076212 */ /* 0x000fe400078e3cff */
[----:B------:R-:W-:-:S02]  /*07d0*/  @P0 LOP3.LUT R3, R3, R26, RZ, 0x3c, !PT ;  /* 0x0000001a03030212 */ /* 0x000fc400078e3cff */
[----:B----4-:R-:W-:Y:S02]  /*07e0*/  @P0 LOP3.LUT R2, R2, R21, RZ, 0x3c, !PT ;  /* 0x0000001502020212 */ /* 0x010fe400078e3cff */
[----:B------:R-:W-:Y:S02]  /*07f0*/  @P0 LOP3.LUT R7, R7, R28, RZ, 0x3c, !PT ;  /* 0x0000001c07070212 */ /* 0x000fe400078e3cff */
[----:B------:R-:W-:Y:S02]  /*0800*/  @P0 LOP3.LUT R6, R6, R23, RZ, 0x3c, !PT ;  /* 0x0000001706060212 */ /* 0x000fe400078e3cff */
[----:B------:R-:W-:-:S13]  /*0810*/  R2P PR, R22.B1, 0x7f ;  /* 0x0000007f16007804 */ /* 0x000fda0000001000 */
[----:B------:R-:W2:Y:S04]  /*0820*/  @P0 LDG.E R19, desc[UR4][R8.64+0xa0] ;  /* 0x0000a00408130981 */ /* 0x000ea8000c1e1900 */
[----:B------:R-:W3:Y:S04]  /*0830*/  @P1 LDG.E R23, desc[UR4][R8.64+0xb4] ;  /* 0x0000b40408171981 */ /* 0x000ee8000c1e1900 */
[----:B------:R-:W4:Y:S04]  /*0840*/  @P0 LDG.E R21, desc[UR4][R8.64+0xa4] ;  /* 0x0000a40408150981 */ /* 0x000f28000c1e1900 */
[----:B------:R-:W4:Y:S04]  /*0850*/  @P2 LDG.E R25, desc[UR4][R8.64+0xc8] ;  /* 0x0000c80408192981 */ /* 0x000f28000c1e1900 */
[----:B------:R-:W4:Y:S04]  /*0860*/  @P3 LDG.E R27, desc[UR4][R8.64+0xdc] ;  /* 0x0000dc04081b3981 */ /* 0x000f28000c1e1900 */
[----:B------:R-:W4:Y:S04]  /*0870*/  @P0 LDG.E R20, desc[UR4][R8.64+0xa8] ;  /* 0x0000a80408140981 */ /* 0x000f28000c1e1900 */
[----:B------:R-:W4:Y:S04]  /*0880*/  @P0 LDG.E R24, desc[UR4][R8.64+0xb0] ;  /* 0x0000b00408180981 */ /* 0x000f28000c1e1900 */
[----:B------:R-:W4:Y:S04]  /*0890*/  @P4 LDG.E R29, desc[UR4][R8.64+0xf0] ;  /* 0x0000f004081d4981 */ /* 0x000f28000c1e1900 */
[----:B------:R-:W4:Y:S01]  /*08a0*/  @P1 LDG.E R26, desc[UR4][R8.64+0xc4] ;  /* 0x0000c404081a1981 */ /* 0x000f22000c1e1900 */
[----:B--2---:R-:W-:-:S03]  /*08b0*/  @P0 LOP3.LUT R14, R14, R19, RZ, 0x3c, !PT ;  /* 0x000000130e0e0212 */ /* 0x004fc600078e3cff */
[----:B------:R-:W2:Y:S01]  /*08c0*/  @P0 LDG.E R19, desc[UR4][R8.64+0xac] ;  /* 0x0000ac0408130981 */ /* 0x000ea2000c1e1900 */
[----:B---3--:R-:W-:-:S03]  /*08d0*/  @P1 LOP3.LUT R14, R14, R23, RZ, 0x3c, !PT ;  /* 0x000000170e0e1212 */ /* 0x008fc600078e3cff */
[----:B------:R-:W3:Y:S01]  /*08e0*/  @P1 LDG.E R23, desc[UR4][R8.64+0xc0] ;  /* 0x0000c00408171981 */ /* 0x000ee2000c1e1900 */
[----:B----4-:R-:W-:-:S03]  /*08f0*/  @P0 LOP3.LUT R2, R2, R21, RZ, 0x3c, !PT ;  /* 0x0000001502020212 */ /* 0x010fc600078e3cff */
[----:B------:R-:W4:Y:S01]  /*0900*/  @P1 LDG.E R21, desc[UR4][R8.64+0xb8] ;  /* 0x0000b80408151981 */ /* 0x000f22000c1e1900 */
[----:B------:R-:W-:-:S03]  /*0910*/  @P2 LOP3.LUT R14, R14, R25, RZ, 0x3c, !PT ;  /* 0x000000190e0e2212 */ /* 0x000fc600078e3cff */
[----:B------:R-:W4:Y:S01]  /*0920*/  @P5 LDG.E R25, desc[UR4][R8.64+0x104] ;  /* 0x0001040408195981 */ /* 0x000f22000c1e1900 */
[----:B------:R-:W-:-:S03]  /*0930*/  @P3 LOP3.LUT R14, R14, R27, RZ, 0x3c, !PT ;  /* 0x0000001b0e0e3212 */ /* 0x000fc600078e3cff */
[----:B------:R-:W4:Y:S01]  /*0940*/  @P6 LDG.E R27, desc[UR4][R8.64+0x118] ;  /* 0x00011804081b6981 */ /* 0x000f22000c1e1900 */
[----:B------:R-:W-:-:S03]  /*0950*/  @P0 LOP3.LUT R3, R3, R20, RZ, 0x3c, !PT ;  /* 0x0000001403030212 */ /* 0x000fc600078e3cff */
[----:B------:R-:W4:Y:S01]  /*0960*/  @P1 LDG.E R20, desc[UR4][R8.64+0xbc] ;  /* 0x0000bc0408141981 */ /* 0x000f22000c1e1900 */
[----:B------:R-:W-:-:S03]  /*0970*/  @P0 LOP3.LUT R7, R7, R24, RZ, 0x3c, !PT ;  /* 0x0000001807070212 */ /* 0x000fc600078e3cff */
[----:B------:R-:W4:Y:S01]  /*0980*/  @P2 LDG.E R24, desc[UR4][R8.64+0xd8] ;  /* 0x0000d80408182981 */ /* 0x000f22000c1e1900 */
[----:B------:R-:W-:Y:S02]  /*0990*/  @P4 LOP3.LUT R14, R14, R29, RZ, 0x3c, !PT ;  /* 0x0000001d0e0e4212 */ /* 0x000fe400078e3cff */
[----:B------:R-:W-:Y:S02]  /*09a0*/  @P1 LOP3.LUT R7, R7, R26, RZ, 0x3c, !PT ;  /* 0x0000001a07071212 */ /* 0x000fe400078e3cff */
[----:B------:R-:W4:Y:S01]  /*09b0*/  @P3 LDG.E R26, desc[UR4][R8.64+0xe4] ;  /* 0x0000e404081a3981 */ /* 0x000f22000c1e1900 */
[----:B--2---:R-:W-:Y:S02]  /*09c0*/  @P0 LOP3.LUT R6, R6, R19, RZ, 0x3c, !PT ;  /* 0x0000001306060212 */ /* 0x004fe400078e3cff */
[----:B------:R-:W-:Y:S01]  /*09d0*/  LOP3.LUT P0, RZ, R22, 0x8000, RZ, 0xc0, !PT ;  /* 0x0000800016ff7812 */ /* 0x000fe2000780c0ff */
[----:B------:R-:W2:Y:S01]  /*09e0*/  @P2 LDG.E R19, desc[UR4][R8.64+0xcc] ;  /* 0x0000cc0408132981 */ /* 0x000ea2000c1e1900 */
[----:B---3--:R-:W-:-:S03]  /*09f0*/  @P1 LOP3.LUT R6, R6, R23, RZ, 0x3c, !PT ;  /* 0x0000001706061212 */ /* 0x008fc600078e3cff */
[----:B------:R-:W3:Y:S01]  /*0a00*/  @P2 LDG.E R22, desc[UR4][R8.64+0xd0] ;  /* 0x0000d00408162981 */ /* 0x000ee2000c1e1900 */
[----:B----4-:R-:W-:-:S03]  /*0a10*/  @P1 LOP3.LUT R2, R2, R21, RZ, 0x3c, !PT ;  /* 0x0000001502021212 */ /* 0x010fc600078e3cff */
[----:B------:R-:W4:Y:S01]  /*0a20*/  @P2 LDG.E R21, desc[UR4][R8.64+0xd4] ;  /* 0x0000d40408152981 */ /* 0x000f22000c1e1900 */
[----:B------:R-:W-:-:S03]  /*0a30*/  @P5 LOP3.LUT R14, R14, R25, RZ, 0x3c, !PT ;  /* 0x000000190e0e5212 */ /* 0x000fc600078e3cff */
[----:B------:R-:W4:Y:S04]  /*0a40*/  @P3 LDG.E R23, desc[UR4][R8.64+0xe0] ;  /* 0x0000e00408173981 */ /* 0x000f28000c1e1900 */
[----:B------:R-:W4:Y:S01]  /*0a50*/  @P3 LDG.E R25, desc[UR4][R8.64+0xe8] ;  /* 0x0000e80408193981 */ /* 0x000f22000c1e1900 */
[----:B------:R-:W-:-:S03]  /*0a60*/  @P1 LOP3.LUT R3, R3, R20, RZ, 0x3c, !PT ;  /* 0x0000001403031212 */ /* 0x000fc600078e3cff */
[----:B------:R-:W4:Y:S01]  /*0a70*/  @P3 LDG.E R20, desc[UR4][R8.64+0xec] ;  /* 0x0000ec0408143981 */ /* 0x000f22000c1e1900 */
[----:B------:R-:W-:-:S03]  /*0a80*/  @P2 LOP3.LUT R7, R7, R24, RZ, 0x3c, !PT ;  /* 0x0000001807072212 */ /* 0x000fc600078e3cff */
        /* <DEDUP_REMOVED lines=8> */
[----:B------:R-:W-:Y:S02]  /*0b10*/  @P3 LOP3.LUT R3, R3, R26, RZ, 0x3c, !PT ;  /* 0x0000001a03033212 */ /* 0x000fe400078e3cff */
[----:B------:R-:W-:Y:S01]  /*0b20*/  @P3 LOP3.LUT R2, R2, R23, RZ, 0x3c, !PT ;  /* 0x0000001702023212 */ /* 0x000fe200078e3cff */
[----:B------:R-:W4:Y:S01]  /*0b30*/  @P5 LDG.E R26, desc[UR4][R8.64+0x10c] ;  /* 0x00010c04081a5981 */ /* 0x000f22000c1e1900 */
[----:B------:R-:W-:-:S03]  /*0b40*/  @P3 LOP3.LUT R6, R6, R25, RZ, 0x3c, !PT ;  /* 0x0000001906063212 */ /* 0x000fc600078e3cff */
[----:B------:R-:W4:Y:S04]  /*0b50*/  @P5 LDG.E R23, desc[UR4][R8.64+0x108] ;  /* 0x0001080408175981 */ /* 0x000f28000c1e1900 */
        /* <DEDUP_REMOVED lines=19> */
[----:B------:R-:W-:-:S05]  /*0c90*/  VIADD R18, R18, 0x10 ;  /* 0x0000001012127836 */ /* 0x000fca0000000000 */
[----:B------:R-:W-:Y:S02]  /*0ca0*/  ISETP.NE.AND P1, PT, R18, 0x20, PT ;  /* 0x000000201200780c */ /* 0x000fe40003f25270 */
[----:B------:R-:W-:-:S04]  /*0cb0*/  @P5 LOP3.LUT R7, R7, R20, RZ, 0x3c, !PT ;  /* 0x0000001407075212 */ /* 0x000fc800078e3cff */
[----:B------:R-:W-:Y:S02]  /*0cc0*/  @P6 LOP3.LUT R7, R7, R24, RZ, 0x3c, !PT ;  /* 0x0000001807076212 */ /* 0x000fe400078e3cff */
[----:B------:R-:W-:Y:S02]  /*0cd0*/  @P0 LOP3.LUT R14, R14, R27, RZ, 0x3c, !PT ;  /* 0x0000001b0e0e0212 */ /* 0x000fe400078e3cff */
[----:B------:R-:W-:Y:S02]  /*0ce0*/  @P0 LOP3.LUT R7, R7, R28, RZ, 0x3c, !PT ;  /* 0x0000001c07070212 */ /* 0x000fe400078e3cff */
[----:B--2---:R-:W-:Y:S02]  /*0cf0*/  @P6 LOP3.LUT R2, R2, R19, RZ, 0x3c, !PT ;  /* 0x0000001302026212 */ /* 0x004fe400078e3cff */
[----:B---3--:R-:W-:Y:S02]  /*0d00*/  @P6 LOP3.LUT R3, R3, R22, RZ, 0x3c, !PT ;  /* 0x0000001603036212 */ /* 0x008fe400078e3cff */
[----:B----4-:R-:W-:-:S02]  /*0d10*/  @P6 LOP3.LUT R6, R6, R21, RZ, 0x3c, !PT ;  /* 0x0000001506066212 */ /* 0x010fc400078e3cff */
[----:B------:R-:W-:Y:S02]  /*0d20*/  @P0 LOP3.LUT R3, R3, R26, RZ, 0x3c, !PT ;  /* 0x0000001a03030212 */ /* 0x000fe400078e3cff */
[----:B------:R-:W-:Y:S02]  /*0d30*/  @P0 LOP3.LUT R2, R2, R23, RZ, 0x3c, !PT ;  /* 0x0000001702020212 */ /* 0x000fe400078e3cff */
[----:B------:R-:W-:Y:S01]  /*0d40*/  @P0 LOP3.LUT R6, R6, R25, RZ, 0x3c, !PT ;  /* 0x0000001906060212 */ /* 0x000fe200078e3cff */
[----:B------:R-:W-:Y:S06]  /*0d50*/  @P1 BRA `(.L_x_36) ;  /* 0xfffffff400481947 */ /* 0x000fec000383ffff */
[----:B------:R-:W-:-:S05]  /*0d60*/  VIADD R16, R16, 0x1 ;  /* 0x0000000110107836 */ /* 0x000fca0000000000 */
[----:B------:R-:W-:-:S13]  /*0d70*/  ISETP.NE.AND P0, PT, R16, 0x5, PT ;  /* 0x000000051000780c */ /* 0x000fda0003f05270 */
[----:B------:R-:W-:Y:S05]  /*0d80*/  @P0 BRA `(.L_x_37) ;  /* 0xfffffff400200947 */ /* 0x000fea000383ffff */
[----:B------:R-:W0:Y:S01]  /*0d90*/  LDC.64 R8, c[0x0][0x380] ;  /* 0x0000e000ff087b82 */ /* 0x000e220000000a00 */
[----:B------:R-:W-:Y:S01]  /*0da0*/  IMAD R15, R0, 0x20, R15 ;  /* 0x00000020000f7824 */ /* 0x000fe200078e020f */
[----:B------:R-:W-:Y:S01]  /*0db0*/  LOP3.LUT R16, R11, 0x3, RZ, 0xc0, !PT ;  /* 0x000000030b107812 */ /* 0x000fe200078ec0ff */
[----:B------:R-:W-:-:S05]  /*0dc0*/  VIADD R13, R13, 0x1 ;  /* 0x000000010d0d7836 */ /* 0x000fca0000000000 */
[----:B------:R-:W-:Y:S01]  /*0dd0*/  ISETP.GE.U32.AND P0, PT, R13, R16, PT ;  /* 0x000000100d00720c */ /* 0x000fe20003f06070 */
[----:B0-----:R-:W-:-:S05]  /*0de0*/  IMAD.WIDE R8, R15, 0x30, R8 ;  /* 0x000000300f087825 */ /* 0x001fca00078e0208 */
[----:B------:R0:W-:Y:S04]  /*0df0*/  STG.E.64 desc[UR4][R8.64+0x8], R2 ;  /* 0x0000080208007986 */ /* 0x0001e8000c101b04 */
[----:B------:R0:W-:Y:S04]  /*0e00*/  STG.E.64 desc[UR4][R8.64+0x10], R6 ;  /* 0x0000100608007986 */ /* 0x0001e8000c101b04 */
[----:B------:R0:W-:Y:S01]  /*0e10*/  STG.E desc[UR4][R8.64+0x4], R14 ;  /* 0x0000040e08007986 */ /* 0x0001e2000c101904 */
[----:B------:R-:W-:Y:S05]  /*0e20*/  @!P0 BRA `(.L_x_38) ;  /* 0xfffffff000e88947 */ /* 0x000fea000383ffff */
.L_x_35:
[----:B------:R-:W-:Y:S05]  /*0e30*/  BSYNC.RECONVERGENT B1 ;  /* 0x0000000000017941 */ /* 0x000fea0003800200 */
.L_x_34:
[C---:B------:R-:W-:Y:S01]  /*0e40*/  ISETP.GT.U32.AND P0, PT, R11.reuse, 0x3, PT ;  /* 0x000000030b00780c */ /* 0x040fe20003f04070 */
[----:B------:R-:W-:Y:S01]  /*0e50*/  VIADD R12, R12, 0x1 ;  /* 0x000000010c0c7836 */ /* 0x000fe20000000000 */
[--C-:B------:R-:W-:Y:S02]  /*0e60*/  SHF.R.U64 R11, R11, 0x2, R10.reuse ;  /* 0x000000020b0b7819 */ /* 0x100fe4000000120a */
[----:B------:R-:W-:Y:S02]  /*0e70*/  ISETP.GT.U32.AND.EX P0, PT, R10, RZ, PT, P0 ;  /* 0x000000ff0a00720c */ /* 0x000fe40003f04100 */
[----:B------:R-:W-:-:S11]  /*0e80*/  SHF.R.U32.HI R10, RZ, 0x2, R10 ;  /* 0x00000002ff0a7819 */ /* 0x000fd6000001160a */
[----:B------:R-:W-:Y:S05]  /*0e90*/  @P0 BRA `(.L_x_39) ;  /* 0xfffffff000ac0947 */ /* 0x000fea000383ffff */
.L_x_33:
[----:B------:R-:W-:Y:S05]  /*0ea0*/  BSYNC.RECONVERGENT B0 ;  /* 0x0000000000007941 */ /* 0x000fea0003800200 */
.L_x_32:
[----:B0-----:R-:W0:Y:S01]  /*0eb0*/  S2R R5, SR_TID.X ;  /* 0x0000000000057919 */ /* 0x001e220000002100 */
[----:B------:R-:W1:Y:S01]  /*0ec0*/  LDC.64 R2, c[0x0][0x380] ;  /* 0x0000e000ff027b82 */ /* 0x000e620000000a00 */
[----:B0-----:R-:W-:-:S04]  /*0ed0*/  IMAD R5, R0, 0x20, R5 ;  /* 0x0000002000057824 */ /* 0x001fc800078e0205 */
[----:B-1----:R-:W-:-:S05]  /*0ee0*/  IMAD.WIDE R2, R5, 0x30, R2 ;  /* 0x0000003005027825 */ /* 0x002fca00078e0202 */
[----:B------:R-:W-:Y:S04]  /*0ef0*/  STG.E.64 desc[UR4][R2.64+0x18], RZ ;  /* 0x000018ff02007986 */ /* 0x000fe8000c101b04 */
[----:B------:R-:W-:Y:S04]  /*0f00*/  STG.E desc[UR4][R2.64+0x20], RZ ;  /* 0x000020ff02007986 */ /* 0x000fe8000c101904 */
[----:B------:R-:W-:Y:S01]  /*0f10*/  STG.E.64 desc[UR4][R2.64+0x28], RZ ;  /* 0x000028ff02007986 */ /* 0x000fe2000c101b04 */
[----:B------:R-:W-:Y:S05]  /*0f20*/  EXIT ;  /* 0x000000000000794d */ /* 0x000fea0003800000 */
.L_x_40:
        /* <DEDUP_REMOVED lines=13> */
.L_x_42:


//--------------------- .nv.global.init           --------------------------
	.section	.nv.global.init,"aw",@progbits
	.align	4
.nv.global.init:
	.type		mrg32k3aM1SubSeq,@object
	.size		mrg32k3aM1SubSeq,(mrg32k3aM2SubSeq - mrg32k3aM1SubSeq)
mrg32k3aM1SubSeq:
        /*0000*/ 	.byte	0x0b, 0xcc, 0xee, 0x04, 0x73, 0x29, 0x8b, 0x6f, 0xf6, 0x53, 0x03, 0xf6, 0x23, 0xf6, 0xea, 0xda
        /* <DEDUP_REMOVED lines=125> */
	.type		mrg32k3aM2SubSeq,@object
	.size		mrg32k3aM2SubSeq,(mrg32k3aM1 - mrg32k3aM2SubSeq)
mrg32k3aM2SubSeq:
        /* <DEDUP_REMOVED lines=126> */
	.type		mrg32k3aM1,@object
	.size		mrg32k3aM1,(mrg32k3aM1Seq - mrg32k3aM1)
mrg32k3aM1:
        /* <DEDUP_REMOVED lines=144> */
	.type		mrg32k3aM1Seq,@object
	.size		mrg32k3aM1Seq,(mrg32k3aM2 - mrg32k3aM1Seq)
mrg32k3aM1Seq:
        /* <DEDUP_REMOVED lines=144> */
	.type		mrg32k3aM2,@object
	.size		mrg32k3aM2,(mrg32k3aM2Seq - mrg32k3aM2)
mrg32k3aM2:
        /* <DEDUP_REMOVED lines=144> */
	.type		mrg32k3aM2Seq,@object
	.size		mrg32k3aM2Seq,(precalc_xorwow_matrix - mrg32k3aM2Seq)
mrg32k3aM2Seq:
        /* <DEDUP_REMOVED lines=144> */
	.type		precalc_xorwow_matrix,@object
	.size		precalc_xorwow_matrix,(precalc_xorwow_offset_matrix - precalc_xorwow_matrix)
precalc_xorwow_matrix:
        /* <DEDUP_REMOVED lines=6400> */
	.type		precalc_xorwow_offset_matrix,@object
	.size		precalc_xorwow_offset_matrix,(.L_1 - precalc_xorwow_offset_matrix)
precalc_xorwow_offset_matrix:
        /* <DEDUP_REMOVED lines=6400> */
.L_1:


//--------------------- .nv.shared.reserved.0     --------------------------
	.section	.nv.shared.reserved.0,"aw",@nobits
	.weak		__nv_reservedSMEM_offset_0_alias
	.size		__nv_reservedSMEM_offset_0_alias, 0, 64
	.other		__nv_reservedSMEM_offset_0_alias,@"STO_CUDA_RESERVED_SHARED STV_DEFAULT"
__nv_reservedSMEM_offset_0_alias:
	.zero		0
	.zero		64


//--------------------- .nv.constant0._Z15generate_kernelP17curandStateXORWOW11thread_info --------------------------
	.section	.nv.constant0._Z15generate_kernelP17curandStateXORWOW11thread_info,"a",@progbits
	.sectionflags	@""
	.align	4
.nv.constant0._Z15generate_kernelP17curandStateXORWOW11thread_info:
	.zero		936


//--------------------- .nv.constant0._Z12setup_kernelP17curandStateXORWOWPx --------------------------
	.section	.nv.constant0._Z12setup_kernelP17curandStateXORWOWPx,"a",@progbits
	.sectionflags	@""
	.align	4
.nv.constant0._Z12setup_kernelP17curandStateXORWOWPx:
	.zero		912


//--------------------- SYMBOLS --------------------------

	.type		.nv.reservedSmem.offset0,@object
	.size		.nv.reservedSmem.offset0,0x4
